//
// Generated by NVIDIA NVVM Compiler
//
// Compiler Build ID: CL-36424714
// Cuda compilation tools, release 13.0, V13.0.88
// Based on NVVM 20.0.0
//

.version 9.0
.target sm_100
.address_size 64

	// .globl	default_function_kernel0
// _ZZ24default_function_kernel0E8X_shared has been demoted
// _ZZ24default_function_kernel0E8W_shared has been demoted

.visible .entry default_function_kernel0(
	.param .u64 .ptr .align 1 default_function_kernel0_param_0,
	.param .u64 .ptr .align 1 default_function_kernel0_param_1,
	.param .u64 .ptr .align 1 default_function_kernel0_param_2
)
.maxntid 256
{
	.reg .pred 	%p<28>;
	.reg .b16 	%rs<7>;
	.reg .b32 	%r<144>;
	.reg .b32 	%f<1543>;
	.reg .b64 	%rd<55>;
	// demoted variable
	.shared .align 4 .b8 _ZZ24default_function_kernel0E8X_shared[2048];
	// demoted variable
	.shared .align 4 .b8 _ZZ24default_function_kernel0E8W_shared[2048];
	ld.param.u64 	%rd13, [default_function_kernel0_param_0];
	ld.param.u64 	%rd14, [default_function_kernel0_param_1];
	cvta.to.global.u64 	%rd1, %rd14;
	cvta.to.global.u64 	%rd2, %rd13;
	mov.u32 	%r1, %ctaid.x;
	setp.gt.u32 	%p1, %r1, 125;
	@%p1 bra 	$L__BB0_10;
	mov.u32 	%r86, %tid.x;
	cvt.u16.u32 	%rs1, %r1;
	and.b16  	%rs2, %rs1, 255;
	mul.lo.s16 	%rs3, %rs2, 57;
	shr.u16 	%rs4, %rs3, 10;
	cvt.u32.u16 	%r2, %rs4;
	mul.lo.s32 	%r87, %r86, 770;
	mad.lo.s32 	%r88, %r2, 98560, %r87;
	mul.lo.s16 	%rs5, %rs4, 18;
	sub.s16 	%rs6, %rs1, %rs5;
	cvt.u32.u16 	%r89, %rs6;
	and.b32  	%r3, %r89, 255;
	shr.u32 	%r90, %r86, 1;
	mul.lo.s32 	%r91, %r90, 770;
	mad.lo.s32 	%r92, %r3, 98560, %r91;
	shl.b32 	%r93, %r86, 1;
	and.b32  	%r94, %r93, 2;
	add.s32 	%r95, %r92, %r94;
	mul.wide.u32 	%rd32, %r95, 4;
	add.s64 	%rd53, %rd1, %rd32;
	add.s64 	%rd54, %rd53, 4;
	mul.wide.u32 	%rd33, %r88, 4;
	add.s64 	%rd34, %rd33, %rd2;
	add.s64 	%rd52, %rd34, 8;
	mov.b32 	%r139, 0;
	mov.f32 	%f1287, 0f00000000;
	mov.f32 	%f1288, %f1287;
	mov.f32 	%f1289, %f1287;
	mov.f32 	%f1290, %f1287;
	mov.f32 	%f1291, %f1287;
	mov.f32 	%f1292, %f1287;
	mov.f32 	%f1293, %f1287;
	mov.f32 	%f1294, %f1287;
	mov.f32 	%f1295, %f1287;
	mov.f32 	%f1296, %f1287;
	mov.f32 	%f1297, %f1287;
	mov.f32 	%f1298, %f1287;
	mov.f32 	%f1299, %f1287;
	mov.f32 	%f1300, %f1287;
	mov.f32 	%f1301, %f1287;
	mov.f32 	%f1302, %f1287;
	mov.f32 	%f1303, %f1287;
	mov.f32 	%f1304, %f1287;
	mov.f32 	%f1305, %f1287;
	mov.f32 	%f1306, %f1287;
	mov.f32 	%f1307, %f1287;
	mov.f32 	%f1308, %f1287;
	mov.f32 	%f1309, %f1287;
	mov.f32 	%f1310, %f1287;
	mov.f32 	%f1311, %f1287;
	mov.f32 	%f1312, %f1287;
	mov.f32 	%f1313, %f1287;
	mov.f32 	%f1314, %f1287;
	mov.f32 	%f1315, %f1287;
	mov.f32 	%f1316, %f1287;
	mov.f32 	%f1317, %f1287;
	mov.f32 	%f1318, %f1287;
	mov.f32 	%f1319, %f1287;
	mov.f32 	%f1320, %f1287;
	mov.f32 	%f1321, %f1287;
	mov.f32 	%f1322, %f1287;
	mov.f32 	%f1323, %f1287;
	mov.f32 	%f1324, %f1287;
	mov.f32 	%f1325, %f1287;
	mov.f32 	%f1326, %f1287;
	mov.f32 	%f1327, %f1287;
	mov.f32 	%f1328, %f1287;
	mov.f32 	%f1329, %f1287;
	mov.f32 	%f1330, %f1287;
	mov.f32 	%f1331, %f1287;
	mov.f32 	%f1332, %f1287;
	mov.f32 	%f1333, %f1287;
	mov.f32 	%f1334, %f1287;
	mov.f32 	%f1335, %f1287;
	mov.f32 	%f1336, %f1287;
	mov.f32 	%f1337, %f1287;
	mov.f32 	%f1338, %f1287;
	mov.f32 	%f1339, %f1287;
	mov.f32 	%f1340, %f1287;
	mov.f32 	%f1341, %f1287;
	mov.f32 	%f1342, %f1287;
	mov.f32 	%f1343, %f1287;
	mov.f32 	%f1344, %f1287;
	mov.f32 	%f1345, %f1287;
	mov.f32 	%f1346, %f1287;
	mov.f32 	%f1347, %f1287;
	mov.f32 	%f1348, %f1287;
	mov.f32 	%f1349, %f1287;
	mov.f32 	%f1350, %f1287;
$L__BB0_2:
	setp.gt.u32 	%p24, %r86, 127;
	bar.sync 	0;
	@%p24 bra 	$L__BB0_4;
	ld.global.nc.f32 	%f837, [%rd52+-8];
	mov.u32 	%r97, %tid.x;
	shl.b32 	%r98, %r97, 4;
	mov.u32 	%r99, _ZZ24default_function_kernel0E8X_shared;
	add.s32 	%r100, %r99, %r98;
	st.shared.f32 	[%r100], %f837;
	ld.global.nc.f32 	%f838, [%rd52+-4];
	st.shared.f32 	[%r100+4], %f838;
	ld.global.nc.f32 	%f839, [%rd52];
	st.shared.f32 	[%r100+8], %f839;
	ld.global.nc.f32 	%f840, [%rd52+4];
	st.shared.f32 	[%r100+12], %f840;
$L__BB0_4:
	ld.global.nc.f32 	%f841, [%rd53];
	mov.u32 	%r5, %tid.x;
	shl.b32 	%r101, %r5, 3;
	mov.u32 	%r102, _ZZ24default_function_kernel0E8W_shared;
	add.s32 	%r103, %r102, %r101;
	st.shared.f32 	[%r103], %f841;
	ld.global.nc.f32 	%f842, [%rd54];
	st.shared.f32 	[%r103+4], %f842;
	bar.sync 	0;
	and.b32  	%r104, %r101, 1792;
	mov.u32 	%r105, _ZZ24default_function_kernel0E8X_shared;
	add.s32 	%r106, %r105, %r104;
	ld.shared.f32 	%f843, [%r106];
	shl.b32 	%r107, %r5, 5;
	and.b32  	%r108, %r107, 992;
	add.s32 	%r109, %r102, %r108;
	ld.shared.f32 	%f844, [%r109];
	fma.rn.f32 	%f845, %f843, %f844, %f1350;
	ld.shared.f32 	%f846, [%r109+1024];
	fma.rn.f32 	%f847, %f843, %f846, %f1318;
	ld.shared.f32 	%f848, [%r109+16];
	fma.rn.f32 	%f849, %f843, %f848, %f1349;
	ld.shared.f32 	%f850, [%r109+1040];
	fma.rn.f32 	%f851, %f843, %f850, %f1317;
	ld.shared.f32 	%f852, [%r106+16];
	fma.rn.f32 	%f853, %f852, %f844, %f1348;
	fma.rn.f32 	%f854, %f852, %f846, %f1316;
	fma.rn.f32 	%f855, %f852, %f848, %f1347;
	fma.rn.f32 	%f856, %f852, %f850, %f1315;
	ld.shared.f32 	%f857, [%r106+4];
	ld.shared.f32 	%f858, [%r109+4];
	fma.rn.f32 	%f859, %f857, %f858, %f845;
	ld.shared.f32 	%f860, [%r109+1028];
	fma.rn.f32 	%f861, %f857, %f860, %f847;
	ld.shared.f32 	%f862, [%r109+20];
	fma.rn.f32 	%f863, %f857, %f862, %f849;
	ld.shared.f32 	%f864, [%r109+1044];
	fma.rn.f32 	%f865, %f857, %f864, %f851;
	ld.shared.f32 	%f866, [%r106+20];
	fma.rn.f32 	%f867, %f866, %f858, %f853;
	fma.rn.f32 	%f868, %f866, %f860, %f854;
	fma.rn.f32 	%f869, %f866, %f862, %f855;
	fma.rn.f32 	%f870, %f866, %f864, %f856;
	ld.shared.f32 	%f871, [%r106+8];
	ld.shared.f32 	%f872, [%r109+8];
	fma.rn.f32 	%f873, %f871, %f872, %f859;
	ld.shared.f32 	%f874, [%r109+1032];
	fma.rn.f32 	%f875, %f871, %f874, %f861;
	ld.shared.f32 	%f876, [%r109+24];
	fma.rn.f32 	%f877, %f871, %f876, %f863;
	ld.shared.f32 	%f878, [%r109+1048];
	fma.rn.f32 	%f879, %f871, %f878, %f865;
	ld.shared.f32 	%f880, [%r106+24];
	fma.rn.f32 	%f881, %f880, %f872, %f867;
	fma.rn.f32 	%f882, %f880, %f874, %f868;
	fma.rn.f32 	%f883, %f880, %f876, %f869;
	fma.rn.f32 	%f884, %f880, %f878, %f870;
	ld.shared.f32 	%f885, [%r106+12];
	ld.shared.f32 	%f886, [%r109+12];
	fma.rn.f32 	%f1350, %f885, %f886, %f873;
	ld.shared.f32 	%f887, [%r109+1036];
	fma.rn.f32 	%f1318, %f885, %f887, %f875;
	ld.shared.f32 	%f888, [%r109+28];
	fma.rn.f32 	%f1349, %f885, %f888, %f877;
	ld.shared.f32 	%f889, [%r109+1052];
	fma.rn.f32 	%f1317, %f885, %f889, %f879;
	ld.shared.f32 	%f890, [%r106+28];
	fma.rn.f32 	%f1348, %f890, %f886, %f881;
	fma.rn.f32 	%f1316, %f890, %f887, %f882;
	fma.rn.f32 	%f1347, %f890, %f888, %f883;
	fma.rn.f32 	%f1315, %f890, %f889, %f884;
	ld.shared.f32 	%f891, [%r106+32];
	fma.rn.f32 	%f892, %f891, %f844, %f1346;
	fma.rn.f32 	%f893, %f891, %f846, %f1314;
	fma.rn.f32 	%f894, %f891, %f848, %f1345;
	fma.rn.f32 	%f895, %f891, %f850, %f1313;
	ld.shared.f32 	%f896, [%r106+48];
	fma.rn.f32 	%f897, %f896, %f844, %f1344;
	fma.rn.f32 	%f898, %f896, %f846, %f1312;
	fma.rn.f32 	%f899, %f896, %f848, %f1343;
	fma.rn.f32 	%f900, %f896, %f850, %f1311;
	ld.shared.f32 	%f901, [%r106+36];
	fma.rn.f32 	%f902, %f901, %f858, %f892;
	fma.rn.f32 	%f903, %f901, %f860, %f893;
	fma.rn.f32 	%f904, %f901, %f862, %f894;
	fma.rn.f32 	%f905, %f901, %f864, %f895;
	ld.shared.f32 	%f906, [%r106+52];
	fma.rn.f32 	%f907, %f906, %f858, %f897;
	fma.rn.f32 	%f908, %f906, %f860, %f898;
	fma.rn.f32 	%f909, %f906, %f862, %f899;
	fma.rn.f32 	%f910, %f906, %f864, %f900;
	ld.shared.f32 	%f911, [%r106+40];
	fma.rn.f32 	%f912, %f911, %f872, %f902;
	fma.rn.f32 	%f913, %f911, %f874, %f903;
	fma.rn.f32 	%f914, %f911, %f876, %f904;
	fma.rn.f32 	%f915, %f911, %f878, %f905;
	ld.shared.f32 	%f916, [%r106+56];
	fma.rn.f32 	%f917, %f916, %f872, %f907;
	fma.rn.f32 	%f918, %f916, %f874, %f908;
	fma.rn.f32 	%f919, %f916, %f876, %f909;
	fma.rn.f32 	%f920, %f916, %f878, %f910;
	ld.shared.f32 	%f921, [%r106+44];
	fma.rn.f32 	%f1346, %f921, %f886, %f912;
	fma.rn.f32 	%f1314, %f921, %f887, %f913;
	fma.rn.f32 	%f1345, %f921, %f888, %f914;
	fma.rn.f32 	%f1313, %f921, %f889, %f915;
	ld.shared.f32 	%f922, [%r106+60];
	fma.rn.f32 	%f1344, %f922, %f886, %f917;
	fma.rn.f32 	%f1312, %f922, %f887, %f918;
	fma.rn.f32 	%f1343, %f922, %f888, %f919;
	fma.rn.f32 	%f1311, %f922, %f889, %f920;
	ld.shared.f32 	%f923, [%r106+64];
	fma.rn.f32 	%f924, %f923, %f844, %f1342;
	fma.rn.f32 	%f925, %f923, %f846, %f1310;
	fma.rn.f32 	%f926, %f923, %f848, %f1341;
	fma.rn.f32 	%f927, %f923, %f850, %f1309;
	ld.shared.f32 	%f928, [%r106+80];
	fma.rn.f32 	%f929, %f928, %f844, %f1340;
	fma.rn.f32 	%f930, %f928, %f846, %f1308;
	fma.rn.f32 	%f931, %f928, %f848, %f1339;
	fma.rn.f32 	%f932, %f928, %f850, %f1307;
	ld.shared.f32 	%f933, [%r106+68];
	fma.rn.f32 	%f934, %f933, %f858, %f924;
	fma.rn.f32 	%f935, %f933, %f860, %f925;
	fma.rn.f32 	%f936, %f933, %f862, %f926;
	fma.rn.f32 	%f937, %f933, %f864, %f927;
	ld.shared.f32 	%f938, [%r106+84];
	fma.rn.f32 	%f939, %f938, %f858, %f929;
	fma.rn.f32 	%f940, %f938, %f860, %f930;
	fma.rn.f32 	%f941, %f938, %f862, %f931;
	fma.rn.f32 	%f942, %f938, %f864, %f932;
	ld.shared.f32 	%f943, [%r106+72];
	fma.rn.f32 	%f944, %f943, %f872, %f934;
	fma.rn.f32 	%f945, %f943, %f874, %f935;
	fma.rn.f32 	%f946, %f943, %f876, %f936;
	fma.rn.f32 	%f947, %f943, %f878, %f937;
	ld.shared.f32 	%f948, [%r106+88];
	fma.rn.f32 	%f949, %f948, %f872, %f939;
	fma.rn.f32 	%f950, %f948, %f874, %f940;
	fma.rn.f32 	%f951, %f948, %f876, %f941;
	fma.rn.f32 	%f952, %f948, %f878, %f942;
	ld.shared.f32 	%f953, [%r106+76];
	fma.rn.f32 	%f1342, %f953, %f886, %f944;
	fma.rn.f32 	%f1310, %f953, %f887, %f945;
	fma.rn.f32 	%f1341, %f953, %f888, %f946;
	fma.rn.f32 	%f1309, %f953, %f889, %f947;
	ld.shared.f32 	%f954, [%r106+92];
	fma.rn.f32 	%f1340, %f954, %f886, %f949;
	fma.rn.f32 	%f1308, %f954, %f887, %f950;
	fma.rn.f32 	%f1339, %f954, %f888, %f951;
	fma.rn.f32 	%f1307, %f954, %f889, %f952;
	ld.shared.f32 	%f955, [%r106+96];
	fma.rn.f32 	%f956, %f955, %f844, %f1338;
	fma.rn.f32 	%f957, %f955, %f846, %f1306;
	fma.rn.f32 	%f958, %f955, %f848, %f1337;
	fma.rn.f32 	%f959, %f955, %f850, %f1305;
	ld.shared.f32 	%f960, [%r106+112];
	fma.rn.f32 	%f961, %f960, %f844, %f1336;
	fma.rn.f32 	%f962, %f960, %f846, %f1304;
	fma.rn.f32 	%f963, %f960, %f848, %f1335;
	fma.rn.f32 	%f964, %f960, %f850, %f1303;
	ld.shared.f32 	%f965, [%r106+100];
	fma.rn.f32 	%f966, %f965, %f858, %f956;
	fma.rn.f32 	%f967, %f965, %f860, %f957;
	fma.rn.f32 	%f968, %f965, %f862, %f958;
	fma.rn.f32 	%f969, %f965, %f864, %f959;
	ld.shared.f32 	%f970, [%r106+116];
	fma.rn.f32 	%f971, %f970, %f858, %f961;
	fma.rn.f32 	%f972, %f970, %f860, %f962;
	fma.rn.f32 	%f973, %f970, %f862, %f963;
	fma.rn.f32 	%f974, %f970, %f864, %f964;
	ld.shared.f32 	%f975, [%r106+104];
	fma.rn.f32 	%f976, %f975, %f872, %f966;
	fma.rn.f32 	%f977, %f975, %f874, %f967;
	fma.rn.f32 	%f978, %f975, %f876, %f968;
	fma.rn.f32 	%f979, %f975, %f878, %f969;
	ld.shared.f32 	%f980, [%r106+120];
	fma.rn.f32 	%f981, %f980, %f872, %f971;
	fma.rn.f32 	%f982, %f980, %f874, %f972;
	fma.rn.f32 	%f983, %f980, %f876, %f973;
	fma.rn.f32 	%f984, %f980, %f878, %f974;
	ld.shared.f32 	%f985, [%r106+108];
	fma.rn.f32 	%f1338, %f985, %f886, %f976;
	fma.rn.f32 	%f1306, %f985, %f887, %f977;
	fma.rn.f32 	%f1337, %f985, %f888, %f978;
	fma.rn.f32 	%f1305, %f985, %f889, %f979;
	ld.shared.f32 	%f986, [%r106+124];
	fma.rn.f32 	%f1336, %f986, %f886, %f981;
	fma.rn.f32 	%f1304, %f986, %f887, %f982;
	fma.rn.f32 	%f1335, %f986, %f888, %f983;
	fma.rn.f32 	%f1303, %f986, %f889, %f984;
	ld.shared.f32 	%f987, [%r106+128];
	fma.rn.f32 	%f988, %f987, %f844, %f1334;
	fma.rn.f32 	%f989, %f987, %f846, %f1302;
	fma.rn.f32 	%f990, %f987, %f848, %f1333;
	fma.rn.f32 	%f991, %f987, %f850, %f1301;
	ld.shared.f32 	%f992, [%r106+144];
	fma.rn.f32 	%f993, %f992, %f844, %f1332;
	fma.rn.f32 	%f994, %f992, %f846, %f1300;
	fma.rn.f32 	%f995, %f992, %f848, %f1331;
	fma.rn.f32 	%f996, %f992, %f850, %f1299;
	ld.shared.f32 	%f997, [%r106+132];
	fma.rn.f32 	%f998, %f997, %f858, %f988;
	fma.rn.f32 	%f999, %f997, %f860, %f989;
	fma.rn.f32 	%f1000, %f997, %f862, %f990;
	fma.rn.f32 	%f1001, %f997, %f864, %f991;
	ld.shared.f32 	%f1002, [%r106+148];
	fma.rn.f32 	%f1003, %f1002, %f858, %f993;
	fma.rn.f32 	%f1004, %f1002, %f860, %f994;
	fma.rn.f32 	%f1005, %f1002, %f862, %f995;
	fma.rn.f32 	%f1006, %f1002, %f864, %f996;
	ld.shared.f32 	%f1007, [%r106+136];
	fma.rn.f32 	%f1008, %f1007, %f872, %f998;
	fma.rn.f32 	%f1009, %f1007, %f874, %f999;
	fma.rn.f32 	%f1010, %f1007, %f876, %f1000;
	fma.rn.f32 	%f1011, %f1007, %f878, %f1001;
	ld.shared.f32 	%f1012, [%r106+152];
	fma.rn.f32 	%f1013, %f1012, %f872, %f1003;
	fma.rn.f32 	%f1014, %f1012, %f874, %f1004;
	fma.rn.f32 	%f1015, %f1012, %f876, %f1005;
	fma.rn.f32 	%f1016, %f1012, %f878, %f1006;
	ld.shared.f32 	%f1017, [%r106+140];
	fma.rn.f32 	%f1334, %f1017, %f886, %f1008;
	fma.rn.f32 	%f1302, %f1017, %f887, %f1009;
	fma.rn.f32 	%f1333, %f1017, %f888, %f1010;
	fma.rn.f32 	%f1301, %f1017, %f889, %f1011;
	ld.shared.f32 	%f1018, [%r106+156];
	fma.rn.f32 	%f1332, %f1018, %f886, %f1013;
	fma.rn.f32 	%f1300, %f1018, %f887, %f1014;
	fma.rn.f32 	%f1331, %f1018, %f888, %f1015;
	fma.rn.f32 	%f1299, %f1018, %f889, %f1016;
	ld.shared.f32 	%f1019, [%r106+160];
	fma.rn.f32 	%f1020, %f1019, %f844, %f1330;
	fma.rn.f32 	%f1021, %f1019, %f846, %f1298;
	fma.rn.f32 	%f1022, %f1019, %f848, %f1329;
	fma.rn.f32 	%f1023, %f1019, %f850, %f1297;
	ld.shared.f32 	%f1024, [%r106+176];
	fma.rn.f32 	%f1025, %f1024, %f844, %f1328;
	fma.rn.f32 	%f1026, %f1024, %f846, %f1296;
	fma.rn.f32 	%f1027, %f1024, %f848, %f1327;
	fma.rn.f32 	%f1028, %f1024, %f850, %f1295;
	ld.shared.f32 	%f1029, [%r106+164];
	fma.rn.f32 	%f1030, %f1029, %f858, %f1020;
	fma.rn.f32 	%f1031, %f1029, %f860, %f1021;
	fma.rn.f32 	%f1032, %f1029, %f862, %f1022;
	fma.rn.f32 	%f1033, %f1029, %f864, %f1023;
	ld.shared.f32 	%f1034, [%r106+180];
	fma.rn.f32 	%f1035, %f1034, %f858, %f1025;
	fma.rn.f32 	%f1036, %f1034, %f860, %f1026;
	fma.rn.f32 	%f1037, %f1034, %f862, %f1027;
	fma.rn.f32 	%f1038, %f1034, %f864, %f1028;
	ld.shared.f32 	%f1039, [%r106+168];
	fma.rn.f32 	%f1040, %f1039, %f872, %f1030;
	fma.rn.f32 	%f1041, %f1039, %f874, %f1031;
	fma.rn.f32 	%f1042, %f1039, %f876, %f1032;
	fma.rn.f32 	%f1043, %f1039, %f878, %f1033;
	ld.shared.f32 	%f1044, [%r106+184];
	fma.rn.f32 	%f1045, %f1044, %f872, %f1035;
	fma.rn.f32 	%f1046, %f1044, %f874, %f1036;
	fma.rn.f32 	%f1047, %f1044, %f876, %f1037;
	fma.rn.f32 	%f1048, %f1044, %f878, %f1038;
	ld.shared.f32 	%f1049, [%r106+172];
	fma.rn.f32 	%f1330, %f1049, %f886, %f1040;
	fma.rn.f32 	%f1298, %f1049, %f887, %f1041;
	fma.rn.f32 	%f1329, %f1049, %f888, %f1042;
	fma.rn.f32 	%f1297, %f1049, %f889, %f1043;
	ld.shared.f32 	%f1050, [%r106+188];
	fma.rn.f32 	%f1328, %f1050, %f886, %f1045;
	fma.rn.f32 	%f1296, %f1050, %f887, %f1046;
	fma.rn.f32 	%f1327, %f1050, %f888, %f1047;
	fma.rn.f32 	%f1295, %f1050, %f889, %f1048;
	ld.shared.f32 	%f1051, [%r106+192];
	fma.rn.f32 	%f1052, %f1051, %f844, %f1326;
	fma.rn.f32 	%f1053, %f1051, %f846, %f1294;
	fma.rn.f32 	%f1054, %f1051, %f848, %f1325;
	fma.rn.f32 	%f1055, %f1051, %f850, %f1293;
	ld.shared.f32 	%f1056, [%r106+208];
	fma.rn.f32 	%f1057, %f1056, %f844, %f1324;
	fma.rn.f32 	%f1058, %f1056, %f846, %f1292;
	fma.rn.f32 	%f1059, %f1056, %f848, %f1323;
	fma.rn.f32 	%f1060, %f1056, %f850, %f1291;
	ld.shared.f32 	%f1061, [%r106+196];
	fma.rn.f32 	%f1062, %f1061, %f858, %f1052;
	fma.rn.f32 	%f1063, %f1061, %f860, %f1053;
	fma.rn.f32 	%f1064, %f1061, %f862, %f1054;
	fma.rn.f32 	%f1065, %f1061, %f864, %f1055;
	ld.shared.f32 	%f1066, [%r106+212];
	fma.rn.f32 	%f1067, %f1066, %f858, %f1057;
	fma.rn.f32 	%f1068, %f1066, %f860, %f1058;
	fma.rn.f32 	%f1069, %f1066, %f862, %f1059;
	fma.rn.f32 	%f1070, %f1066, %f864, %f1060;
	ld.shared.f32 	%f1071, [%r106+200];
	fma.rn.f32 	%f1072, %f1071, %f872, %f1062;
	fma.rn.f32 	%f1073, %f1071, %f874, %f1063;
	fma.rn.f32 	%f1074, %f1071, %f876, %f1064;
	fma.rn.f32 	%f1075, %f1071, %f878, %f1065;
	ld.shared.f32 	%f1076, [%r106+216];
	fma.rn.f32 	%f1077, %f1076, %f872, %f1067;
	fma.rn.f32 	%f1078, %f1076, %f874, %f1068;
	fma.rn.f32 	%f1079, %f1076, %f876, %f1069;
	fma.rn.f32 	%f1080, %f1076, %f878, %f1070;
	ld.shared.f32 	%f1081, [%r106+204];
	fma.rn.f32 	%f1326, %f1081, %f886, %f1072;
	fma.rn.f32 	%f1294, %f1081, %f887, %f1073;
	fma.rn.f32 	%f1325, %f1081, %f888, %f1074;
	fma.rn.f32 	%f1293, %f1081, %f889, %f1075;
	ld.shared.f32 	%f1082, [%r106+220];
	fma.rn.f32 	%f1324, %f1082, %f886, %f1077;
	fma.rn.f32 	%f1292, %f1082, %f887, %f1078;
	fma.rn.f32 	%f1323, %f1082, %f888, %f1079;
	fma.rn.f32 	%f1291, %f1082, %f889, %f1080;
	ld.shared.f32 	%f1083, [%r106+224];
	fma.rn.f32 	%f1084, %f1083, %f844, %f1322;
	fma.rn.f32 	%f1085, %f1083, %f846, %f1290;
	fma.rn.f32 	%f1086, %f1083, %f848, %f1321;
	fma.rn.f32 	%f1087, %f1083, %f850, %f1289;
	ld.shared.f32 	%f1088, [%r106+240];
	fma.rn.f32 	%f1089, %f1088, %f844, %f1320;
	fma.rn.f32 	%f1090, %f1088, %f846, %f1288;
	fma.rn.f32 	%f1091, %f1088, %f848, %f1319;
	fma.rn.f32 	%f1092, %f1088, %f850, %f1287;
	ld.shared.f32 	%f1093, [%r106+228];
	fma.rn.f32 	%f1094, %f1093, %f858, %f1084;
	fma.rn.f32 	%f1095, %f1093, %f860, %f1085;
	fma.rn.f32 	%f1096, %f1093, %f862, %f1086;
	fma.rn.f32 	%f1097, %f1093, %f864, %f1087;
	ld.shared.f32 	%f1098, [%r106+244];
	fma.rn.f32 	%f1099, %f1098, %f858, %f1089;
	fma.rn.f32 	%f1100, %f1098, %f860, %f1090;
	fma.rn.f32 	%f1101, %f1098, %f862, %f1091;
	fma.rn.f32 	%f1102, %f1098, %f864, %f1092;
	ld.shared.f32 	%f1103, [%r106+232];
	fma.rn.f32 	%f1104, %f1103, %f872, %f1094;
	fma.rn.f32 	%f1105, %f1103, %f874, %f1095;
	fma.rn.f32 	%f1106, %f1103, %f876, %f1096;
	fma.rn.f32 	%f1107, %f1103, %f878, %f1097;
	ld.shared.f32 	%f1108, [%r106+248];
	fma.rn.f32 	%f1109, %f1108, %f872, %f1099;
	fma.rn.f32 	%f1110, %f1108, %f874, %f1100;
	fma.rn.f32 	%f1111, %f1108, %f876, %f1101;
	fma.rn.f32 	%f1112, %f1108, %f878, %f1102;
	ld.shared.f32 	%f1113, [%r106+236];
	fma.rn.f32 	%f1322, %f1113, %f886, %f1104;
	fma.rn.f32 	%f1290, %f1113, %f887, %f1105;
	fma.rn.f32 	%f1321, %f1113, %f888, %f1106;
	fma.rn.f32 	%f1289, %f1113, %f889, %f1107;
	ld.shared.f32 	%f1114, [%r106+252];
	fma.rn.f32 	%f1320, %f1114, %f886, %f1109;
	fma.rn.f32 	%f1288, %f1114, %f887, %f1110;
	fma.rn.f32 	%f1319, %f1114, %f888, %f1111;
	fma.rn.f32 	%f1287, %f1114, %f889, %f1112;
	add.s32 	%r139, %r139, 1;
	add.s64 	%rd54, %rd54, 16;
	add.s64 	%rd53, %rd53, 16;
	add.s64 	%rd52, %rd52, 16;
	setp.ne.s32 	%p25, %r139, 192;
	@%p25 bra 	$L__BB0_2;
	setp.gt.u32 	%p26, %r5, 127;
	bar.sync 	0;
	@%p26 bra 	$L__BB0_7;
	ld.param.u64 	%rd46, [default_function_kernel0_param_0];
	mul.lo.s32 	%r110, %r5, 770;
	mad.lo.s32 	%r111, %r2, 98560, %r110;
	cvta.to.global.u64 	%rd35, %rd46;
	mul.wide.u32 	%rd36, %r111, 4;
	add.s64 	%rd37, %rd35, %rd36;
	ld.global.nc.f32 	%f1115, [%rd37+3072];
	shl.b32 	%r112, %r5, 4;
	add.s32 	%r114, %r105, %r112;
	st.shared.f32 	[%r114], %f1115;
	ld.global.nc.f32 	%f1116, [%rd37+3076];
	st.shared.f32 	[%r114+4], %f1116;
$L__BB0_7:
	and.b32  	%r115, %r5, 1;
	setp.eq.b32 	%p27, %r115, 1;
	@%p27 bra 	$L__BB0_9;
	ld.param.u64 	%rd49, [default_function_kernel0_param_1];
	shr.u32 	%r116, %r5, 1;
	mul.lo.s32 	%r117, %r116, 770;
	mad.lo.s32 	%r118, %r3, 98560, %r117;
	cvta.to.global.u64 	%rd38, %rd49;
	mul.wide.u32 	%rd39, %r118, 4;
	add.s64 	%rd40, %rd38, %rd39;
	ld.global.nc.f32 	%f1117, [%rd40+3072];
	st.shared.f32 	[%r103], %f1117;
	ld.global.nc.f32 	%f1118, [%rd40+3076];
	st.shared.f32 	[%r103+4], %f1118;
$L__BB0_9:
	ld.param.u64 	%rd51, [default_function_kernel0_param_2];
	bar.sync 	0;
	mov.u32 	%r122, %tid.x;
	shl.b32 	%r123, %r122, 1;
	shl.b32 	%r124, %r122, 3;
	and.b32  	%r125, %r124, 1792;
	mov.u32 	%r126, _ZZ24default_function_kernel0E8X_shared;
	add.s32 	%r127, %r126, %r125;
	ld.shared.f32 	%f1119, [%r127];
	shl.b32 	%r128, %r122, 5;
	and.b32  	%r129, %r128, 992;
	mov.u32 	%r130, _ZZ24default_function_kernel0E8W_shared;
	add.s32 	%r131, %r130, %r129;
	ld.shared.f32 	%f1120, [%r131];
	fma.rn.f32 	%f1121, %f1119, %f1120, %f1350;
	ld.shared.f32 	%f1122, [%r131+1024];
	fma.rn.f32 	%f1123, %f1119, %f1122, %f1318;
	ld.shared.f32 	%f1124, [%r131+16];
	fma.rn.f32 	%f1125, %f1119, %f1124, %f1349;
	ld.shared.f32 	%f1126, [%r131+1040];
	fma.rn.f32 	%f1127, %f1119, %f1126, %f1317;
	ld.shared.f32 	%f1128, [%r127+16];
	fma.rn.f32 	%f1129, %f1128, %f1120, %f1348;
	fma.rn.f32 	%f1130, %f1128, %f1122, %f1316;
	fma.rn.f32 	%f1131, %f1128, %f1124, %f1347;
	fma.rn.f32 	%f1132, %f1128, %f1126, %f1315;
	ld.shared.f32 	%f1133, [%r127+4];
	ld.shared.f32 	%f1134, [%r131+4];
	fma.rn.f32 	%f1135, %f1133, %f1134, %f1121;
	ld.shared.f32 	%f1136, [%r131+1028];
	fma.rn.f32 	%f1137, %f1133, %f1136, %f1123;
	ld.shared.f32 	%f1138, [%r131+20];
	fma.rn.f32 	%f1139, %f1133, %f1138, %f1125;
	ld.shared.f32 	%f1140, [%r131+1044];
	fma.rn.f32 	%f1141, %f1133, %f1140, %f1127;
	ld.shared.f32 	%f1142, [%r127+20];
	fma.rn.f32 	%f1143, %f1142, %f1134, %f1129;
	fma.rn.f32 	%f1144, %f1142, %f1136, %f1130;
	fma.rn.f32 	%f1145, %f1142, %f1138, %f1131;
	fma.rn.f32 	%f1146, %f1142, %f1140, %f1132;
	ld.shared.f32 	%f1147, [%r127+32];
	fma.rn.f32 	%f1148, %f1147, %f1120, %f1346;
	fma.rn.f32 	%f1149, %f1147, %f1122, %f1314;
	fma.rn.f32 	%f1150, %f1147, %f1124, %f1345;
	fma.rn.f32 	%f1151, %f1147, %f1126, %f1313;
	ld.shared.f32 	%f1152, [%r127+48];
	fma.rn.f32 	%f1153, %f1152, %f1120, %f1344;
	fma.rn.f32 	%f1154, %f1152, %f1122, %f1312;
	fma.rn.f32 	%f1155, %f1152, %f1124, %f1343;
	fma.rn.f32 	%f1156, %f1152, %f1126, %f1311;
	ld.shared.f32 	%f1157, [%r127+36];
	fma.rn.f32 	%f1158, %f1157, %f1134, %f1148;
	fma.rn.f32 	%f1159, %f1157, %f1136, %f1149;
	fma.rn.f32 	%f1160, %f1157, %f1138, %f1150;
	fma.rn.f32 	%f1161, %f1157, %f1140, %f1151;
	ld.shared.f32 	%f1162, [%r127+52];
	fma.rn.f32 	%f1163, %f1162, %f1134, %f1153;
	fma.rn.f32 	%f1164, %f1162, %f1136, %f1154;
	fma.rn.f32 	%f1165, %f1162, %f1138, %f1155;
	fma.rn.f32 	%f1166, %f1162, %f1140, %f1156;
	ld.shared.f32 	%f1167, [%r127+64];
	fma.rn.f32 	%f1168, %f1167, %f1120, %f1342;
	fma.rn.f32 	%f1169, %f1167, %f1122, %f1310;
	fma.rn.f32 	%f1170, %f1167, %f1124, %f1341;
	fma.rn.f32 	%f1171, %f1167, %f1126, %f1309;
	ld.shared.f32 	%f1172, [%r127+80];
	fma.rn.f32 	%f1173, %f1172, %f1120, %f1340;
	fma.rn.f32 	%f1174, %f1172, %f1122, %f1308;
	fma.rn.f32 	%f1175, %f1172, %f1124, %f1339;
	fma.rn.f32 	%f1176, %f1172, %f1126, %f1307;
	ld.shared.f32 	%f1177, [%r127+68];
	fma.rn.f32 	%f1178, %f1177, %f1134, %f1168;
	fma.rn.f32 	%f1179, %f1177, %f1136, %f1169;
	fma.rn.f32 	%f1180, %f1177, %f1138, %f1170;
	fma.rn.f32 	%f1181, %f1177, %f1140, %f1171;
	ld.shared.f32 	%f1182, [%r127+84];
	fma.rn.f32 	%f1183, %f1182, %f1134, %f1173;
	fma.rn.f32 	%f1184, %f1182, %f1136, %f1174;
	fma.rn.f32 	%f1185, %f1182, %f1138, %f1175;
	fma.rn.f32 	%f1186, %f1182, %f1140, %f1176;
	ld.shared.f32 	%f1187, [%r127+96];
	fma.rn.f32 	%f1188, %f1187, %f1120, %f1338;
	fma.rn.f32 	%f1189, %f1187, %f1122, %f1306;
	fma.rn.f32 	%f1190, %f1187, %f1124, %f1337;
	fma.rn.f32 	%f1191, %f1187, %f1126, %f1305;
	ld.shared.f32 	%f1192, [%r127+112];
	fma.rn.f32 	%f1193, %f1192, %f1120, %f1336;
	fma.rn.f32 	%f1194, %f1192, %f1122, %f1304;
	fma.rn.f32 	%f1195, %f1192, %f1124, %f1335;
	fma.rn.f32 	%f1196, %f1192, %f1126, %f1303;
	ld.shared.f32 	%f1197, [%r127+100];
	fma.rn.f32 	%f1198, %f1197, %f1134, %f1188;
	fma.rn.f32 	%f1199, %f1197, %f1136, %f1189;
	fma.rn.f32 	%f1200, %f1197, %f1138, %f1190;
	fma.rn.f32 	%f1201, %f1197, %f1140, %f1191;
	ld.shared.f32 	%f1202, [%r127+116];
	fma.rn.f32 	%f1203, %f1202, %f1134, %f1193;
	fma.rn.f32 	%f1204, %f1202, %f1136, %f1194;
	fma.rn.f32 	%f1205, %f1202, %f1138, %f1195;
	fma.rn.f32 	%f1206, %f1202, %f1140, %f1196;
	ld.shared.f32 	%f1207, [%r127+128];
	fma.rn.f32 	%f1208, %f1207, %f1120, %f1334;
	fma.rn.f32 	%f1209, %f1207, %f1122, %f1302;
	fma.rn.f32 	%f1210, %f1207, %f1124, %f1333;
	fma.rn.f32 	%f1211, %f1207, %f1126, %f1301;
	ld.shared.f32 	%f1212, [%r127+144];
	fma.rn.f32 	%f1213, %f1212, %f1120, %f1332;
	fma.rn.f32 	%f1214, %f1212, %f1122, %f1300;
	fma.rn.f32 	%f1215, %f1212, %f1124, %f1331;
	fma.rn.f32 	%f1216, %f1212, %f1126, %f1299;
	ld.shared.f32 	%f1217, [%r127+132];
	fma.rn.f32 	%f1218, %f1217, %f1134, %f1208;
	fma.rn.f32 	%f1219, %f1217, %f1136, %f1209;
	fma.rn.f32 	%f1220, %f1217, %f1138, %f1210;
	fma.rn.f32 	%f1221, %f1217, %f1140, %f1211;
	ld.shared.f32 	%f1222, [%r127+148];
	fma.rn.f32 	%f1223, %f1222, %f1134, %f1213;
	fma.rn.f32 	%f1224, %f1222, %f1136, %f1214;
	fma.rn.f32 	%f1225, %f1222, %f1138, %f1215;
	fma.rn.f32 	%f1226, %f1222, %f1140, %f1216;
	ld.shared.f32 	%f1227, [%r127+160];
	fma.rn.f32 	%f1228, %f1227, %f1120, %f1330;
	fma.rn.f32 	%f1229, %f1227, %f1122, %f1298;
	fma.rn.f32 	%f1230, %f1227, %f1124, %f1329;
	fma.rn.f32 	%f1231, %f1227, %f1126, %f1297;
	ld.shared.f32 	%f1232, [%r127+176];
	fma.rn.f32 	%f1233, %f1232, %f1120, %f1328;
	fma.rn.f32 	%f1234, %f1232, %f1122, %f1296;
	fma.rn.f32 	%f1235, %f1232, %f1124, %f1327;
	fma.rn.f32 	%f1236, %f1232, %f1126, %f1295;
	ld.shared.f32 	%f1237, [%r127+164];
	fma.rn.f32 	%f1238, %f1237, %f1134, %f1228;
	fma.rn.f32 	%f1239, %f1237, %f1136, %f1229;
	fma.rn.f32 	%f1240, %f1237, %f1138, %f1230;
	fma.rn.f32 	%f1241, %f1237, %f1140, %f1231;
	ld.shared.f32 	%f1242, [%r127+180];
	fma.rn.f32 	%f1243, %f1242, %f1134, %f1233;
	fma.rn.f32 	%f1244, %f1242, %f1136, %f1234;
	fma.rn.f32 	%f1245, %f1242, %f1138, %f1235;
	fma.rn.f32 	%f1246, %f1242, %f1140, %f1236;
	ld.shared.f32 	%f1247, [%r127+192];
	fma.rn.f32 	%f1248, %f1247, %f1120, %f1326;
	fma.rn.f32 	%f1249, %f1247, %f1122, %f1294;
	fma.rn.f32 	%f1250, %f1247, %f1124, %f1325;
	fma.rn.f32 	%f1251, %f1247, %f1126, %f1293;
	ld.shared.f32 	%f1252, [%r127+208];
	fma.rn.f32 	%f1253, %f1252, %f1120, %f1324;
	fma.rn.f32 	%f1254, %f1252, %f1122, %f1292;
	fma.rn.f32 	%f1255, %f1252, %f1124, %f1323;
	fma.rn.f32 	%f1256, %f1252, %f1126, %f1291;
	ld.shared.f32 	%f1257, [%r127+196];
	fma.rn.f32 	%f1258, %f1257, %f1134, %f1248;
	fma.rn.f32 	%f1259, %f1257, %f1136, %f1249;
	fma.rn.f32 	%f1260, %f1257, %f1138, %f1250;
	fma.rn.f32 	%f1261, %f1257, %f1140, %f1251;
	ld.shared.f32 	%f1262, [%r127+212];
	fma.rn.f32 	%f1263, %f1262, %f1134, %f1253;
	fma.rn.f32 	%f1264, %f1262, %f1136, %f1254;
	fma.rn.f32 	%f1265, %f1262, %f1138, %f1255;
	fma.rn.f32 	%f1266, %f1262, %f1140, %f1256;
	ld.shared.f32 	%f1267, [%r127+224];
	fma.rn.f32 	%f1268, %f1267, %f1120, %f1322;
	fma.rn.f32 	%f1269, %f1267, %f1122, %f1290;
	fma.rn.f32 	%f1270, %f1267, %f1124, %f1321;
	fma.rn.f32 	%f1271, %f1267, %f1126, %f1289;
	ld.shared.f32 	%f1272, [%r127+240];
	fma.rn.f32 	%f1273, %f1272, %f1120, %f1320;
	fma.rn.f32 	%f1274, %f1272, %f1122, %f1288;
	fma.rn.f32 	%f1275, %f1272, %f1124, %f1319;
	fma.rn.f32 	%f1276, %f1272, %f1126, %f1287;
	ld.shared.f32 	%f1277, [%r127+228];
	fma.rn.f32 	%f1278, %f1277, %f1134, %f1268;
	fma.rn.f32 	%f1279, %f1277, %f1136, %f1269;
	fma.rn.f32 	%f1280, %f1277, %f1138, %f1270;
	fma.rn.f32 	%f1281, %f1277, %f1140, %f1271;
	ld.shared.f32 	%f1282, [%r127+244];
	fma.rn.f32 	%f1283, %f1282, %f1134, %f1273;
	fma.rn.f32 	%f1284, %f1282, %f1136, %f1274;
	fma.rn.f32 	%f1285, %f1282, %f1138, %f1275;
	fma.rn.f32 	%f1286, %f1282, %f1140, %f1276;
	shr.u32 	%r132, %r122, 5;
	mul.lo.s32 	%r133, %r132, 36864;
	mad.lo.s32 	%r134, %r2, 294912, %r133;
	shl.b32 	%r135, %r3, 7;
	and.b32  	%r136, %r123, 62;
	add.s32 	%r137, %r134, %r135;
	or.b32  	%r138, %r137, %r136;
	cvta.to.global.u64 	%rd41, %rd51;
	mul.wide.u32 	%rd42, %r138, 4;
	add.s64 	%rd43, %rd41, %rd42;
	st.global.f32 	[%rd43], %f1135;
	st.global.f32 	[%rd43+256], %f1137;
	st.global.f32 	[%rd43+4], %f1139;
	st.global.f32 	[%rd43+260], %f1141;
	st.global.f32 	[%rd43+9216], %f1143;
	st.global.f32 	[%rd43+9472], %f1144;
	st.global.f32 	[%rd43+9220], %f1145;
	st.global.f32 	[%rd43+9476], %f1146;
	st.global.f32 	[%rd43+18432], %f1158;
	st.global.f32 	[%rd43+18688], %f1159;
	st.global.f32 	[%rd43+18436], %f1160;
	st.global.f32 	[%rd43+18692], %f1161;
	st.global.f32 	[%rd43+27648], %f1163;
	st.global.f32 	[%rd43+27904], %f1164;
	st.global.f32 	[%rd43+27652], %f1165;
	st.global.f32 	[%rd43+27908], %f1166;
	st.global.f32 	[%rd43+36864], %f1178;
	st.global.f32 	[%rd43+37120], %f1179;
	st.global.f32 	[%rd43+36868], %f1180;
	st.global.f32 	[%rd43+37124], %f1181;
	st.global.f32 	[%rd43+46080], %f1183;
	st.global.f32 	[%rd43+46336], %f1184;
	st.global.f32 	[%rd43+46084], %f1185;
	st.global.f32 	[%rd43+46340], %f1186;
	st.global.f32 	[%rd43+55296], %f1198;
	st.global.f32 	[%rd43+55552], %f1199;
	st.global.f32 	[%rd43+55300], %f1200;
	st.global.f32 	[%rd43+55556], %f1201;
	st.global.f32 	[%rd43+64512], %f1203;
	st.global.f32 	[%rd43+64768], %f1204;
	st.global.f32 	[%rd43+64516], %f1205;
	st.global.f32 	[%rd43+64772], %f1206;
	st.global.f32 	[%rd43+73728], %f1218;
	st.global.f32 	[%rd43+73984], %f1219;
	st.global.f32 	[%rd43+73732], %f1220;
	st.global.f32 	[%rd43+73988], %f1221;
	st.global.f32 	[%rd43+82944], %f1223;
	st.global.f32 	[%rd43+83200], %f1224;
	st.global.f32 	[%rd43+82948], %f1225;
	st.global.f32 	[%rd43+83204], %f1226;
	st.global.f32 	[%rd43+92160], %f1238;
	st.global.f32 	[%rd43+92416], %f1239;
	st.global.f32 	[%rd43+92164], %f1240;
	st.global.f32 	[%rd43+92420], %f1241;
	st.global.f32 	[%rd43+101376], %f1243;
	st.global.f32 	[%rd43+101632], %f1244;
	st.global.f32 	[%rd43+101380], %f1245;
	st.global.f32 	[%rd43+101636], %f1246;
	st.global.f32 	[%rd43+110592], %f1258;
	st.global.f32 	[%rd43+110848], %f1259;
	st.global.f32 	[%rd43+110596], %f1260;
	st.global.f32 	[%rd43+110852], %f1261;
	st.global.f32 	[%rd43+119808], %f1263;
	st.global.f32 	[%rd43+120064], %f1264;
	st.global.f32 	[%rd43+119812], %f1265;
	st.global.f32 	[%rd43+120068], %f1266;
	st.global.f32 	[%rd43+129024], %f1278;
	st.global.f32 	[%rd43+129280], %f1279;
	st.global.f32 	[%rd43+129028], %f1280;
	st.global.f32 	[%rd43+129284], %f1281;
	st.global.f32 	[%rd43+138240], %f1283;
	st.global.f32 	[%rd43+138496], %f1284;
	st.global.f32 	[%rd43+138244], %f1285;
	st.global.f32 	[%rd43+138500], %f1286;
	bra.uni 	$L__BB0_54;
$L__BB0_10:
	mov.u32 	%r23, %tid.x;
	mul.hi.u32 	%r24, %r1, 954437177;
	shr.u32 	%r7, %r24, 2;
	mul.lo.s32 	%r25, %r23, 770;
	mad.lo.s32 	%r140, %r7, 98560, %r25;
	mul.lo.s32 	%r26, %r7, 18;
	sub.s32 	%r9, %r1, %r26;
	shr.u32 	%r27, %r23, 1;
	mul.lo.s32 	%r28, %r27, 770;
	mad.lo.s32 	%r29, %r9, 98560, %r28;
	shl.b32 	%r30, %r23, 1;
	and.b32  	%r31, %r30, 2;
	add.s32 	%r141, %r29, %r31;
	mad.lo.s32 	%r32, %r1, 98560, %r28;
	add.s32 	%r33, %r32, %r31;
	mul.lo.s32 	%r34, %r7, 1774080;
	sub.s32 	%r142, %r33, %r34;
	mov.b32 	%r143, 0;
	mov.f32 	%f1415, 0f00000000;
	mov.f32 	%f1416, %f1415;
	mov.f32 	%f1417, %f1415;
	mov.f32 	%f1418, %f1415;
	mov.f32 	%f1419, %f1415;
	mov.f32 	%f1420, %f1415;
	mov.f32 	%f1421, %f1415;
	mov.f32 	%f1422, %f1415;
	mov.f32 	%f1423, %f1415;
	mov.f32 	%f1424, %f1415;
	mov.f32 	%f1425, %f1415;
	mov.f32 	%f1426, %f1415;
	mov.f32 	%f1427, %f1415;
	mov.f32 	%f1428, %f1415;
	mov.f32 	%f1429, %f1415;
	mov.f32 	%f1430, %f1415;
	mov.f32 	%f1431, %f1415;
	mov.f32 	%f1432, %f1415;
	mov.f32 	%f1433, %f1415;
	mov.f32 	%f1434, %f1415;
	mov.f32 	%f1435, %f1415;
	mov.f32 	%f1436, %f1415;
	mov.f32 	%f1437, %f1415;
	mov.f32 	%f1438, %f1415;
	mov.f32 	%f1439, %f1415;
	mov.f32 	%f1440, %f1415;
	mov.f32 	%f1441, %f1415;
	mov.f32 	%f1442, %f1415;
	mov.f32 	%f1443, %f1415;
	mov.f32 	%f1444, %f1415;
	mov.f32 	%f1445, %f1415;
	mov.f32 	%f1446, %f1415;
	mov.f32 	%f1447, %f1415;
	mov.f32 	%f1448, %f1415;
	mov.f32 	%f1449, %f1415;
	mov.f32 	%f1450, %f1415;
	mov.f32 	%f1451, %f1415;
	mov.f32 	%f1452, %f1415;
	mov.f32 	%f1453, %f1415;
	mov.f32 	%f1454, %f1415;
	mov.f32 	%f1455, %f1415;
	mov.f32 	%f1456, %f1415;
	mov.f32 	%f1457, %f1415;
	mov.f32 	%f1458, %f1415;
	mov.f32 	%f1459, %f1415;
	mov.f32 	%f1460, %f1415;
	mov.f32 	%f1461, %f1415;
	mov.f32 	%f1462, %f1415;
	mov.f32 	%f1463, %f1415;
	mov.f32 	%f1464, %f1415;
	mov.f32 	%f1465, %f1415;
	mov.f32 	%f1466, %f1415;
	mov.f32 	%f1467, %f1415;
	mov.f32 	%f1468, %f1415;
	mov.f32 	%f1469, %f1415;
	mov.f32 	%f1470, %f1415;
	mov.f32 	%f1471, %f1415;
	mov.f32 	%f1472, %f1415;
	mov.f32 	%f1473, %f1415;
	mov.f32 	%f1474, %f1415;
	mov.f32 	%f1475, %f1415;
	mov.f32 	%f1476, %f1415;
	mov.f32 	%f1477, %f1415;
	mov.f32 	%f1478, %f1415;
$L__BB0_11:
	mov.u32 	%r35, %tid.x;
	setp.gt.u32 	%p2, %r35, 63;
	bar.sync 	0;
	@%p2 bra 	$L__BB0_13;
	ld.param.u64 	%rd44, [default_function_kernel0_param_0];
	cvta.to.global.u64 	%rd16, %rd44;
	mul.wide.u32 	%rd17, %r140, 4;
	add.s64 	%rd18, %rd16, %rd17;
	ld.global.nc.f32 	%f450, [%rd18];
	shl.b32 	%r37, %r35, 4;
	mov.u32 	%r38, _ZZ24default_function_kernel0E8X_shared;
	add.s32 	%r39, %r38, %r37;
	st.shared.f32 	[%r39], %f450;
	ld.global.nc.f32 	%f451, [%rd18+4];
	st.shared.f32 	[%r39+4], %f451;
	ld.global.nc.f32 	%f452, [%rd18+8];
	st.shared.f32 	[%r39+8], %f452;
	ld.global.nc.f32 	%f453, [%rd18+12];
	st.shared.f32 	[%r39+12], %f453;
$L__BB0_13:
	ld.param.u64 	%rd47, [default_function_kernel0_param_1];
	setp.gt.u32 	%p3, %r35, 127;
	cvta.to.global.u64 	%rd19, %rd47;
	mul.wide.u32 	%rd20, %r141, 4;
	add.s64 	%rd21, %rd19, %rd20;
	ld.global.nc.f32 	%f454, [%rd21];
	shl.b32 	%r41, %r35, 3;
	mov.u32 	%r42, _ZZ24default_function_kernel0E8W_shared;
	add.s32 	%r43, %r42, %r41;
	st.shared.f32 	[%r43], %f454;
	add.s32 	%r44, %r142, 1;
	mul.wide.u32 	%rd22, %r44, 4;
	add.s64 	%rd23, %rd19, %rd22;
	ld.global.nc.f32 	%f455, [%rd23];
	st.shared.f32 	[%r43+4], %f455;
	bar.sync 	0;
	@%p3 bra 	$L__BB0_15;
	mov.u32 	%r45, %tid.x;
	shl.b32 	%r46, %r45, 3;
	and.b32  	%r47, %r46, 768;
	mov.u32 	%r48, _ZZ24default_function_kernel0E8X_shared;
	add.s32 	%r49, %r48, %r47;
	ld.shared.f32 	%f456, [%r49];
	shl.b32 	%r50, %r45, 5;
	and.b32  	%r51, %r50, 992;
	mov.u32 	%r52, _ZZ24default_function_kernel0E8W_shared;
	add.s32 	%r53, %r52, %r51;
	ld.shared.f32 	%f457, [%r53];
	fma.rn.f32 	%f458, %f456, %f457, %f1478;
	ld.shared.f32 	%f459, [%r53+1024];
	fma.rn.f32 	%f460, %f456, %f459, %f1446;
	ld.shared.f32 	%f461, [%r53+16];
	fma.rn.f32 	%f462, %f456, %f461, %f1477;
	ld.shared.f32 	%f463, [%r53+1040];
	fma.rn.f32 	%f464, %f456, %f463, %f1445;
	ld.shared.f32 	%f465, [%r49+16];
	fma.rn.f32 	%f466, %f465, %f457, %f1476;
	fma.rn.f32 	%f467, %f465, %f459, %f1444;
	fma.rn.f32 	%f468, %f465, %f461, %f1475;
	fma.rn.f32 	%f469, %f465, %f463, %f1443;
	ld.shared.f32 	%f470, [%r49+4];
	ld.shared.f32 	%f471, [%r53+4];
	fma.rn.f32 	%f472, %f470, %f471, %f458;
	ld.shared.f32 	%f473, [%r53+1028];
	fma.rn.f32 	%f474, %f470, %f473, %f460;
	ld.shared.f32 	%f475, [%r53+20];
	fma.rn.f32 	%f476, %f470, %f475, %f462;
	ld.shared.f32 	%f477, [%r53+1044];
	fma.rn.f32 	%f478, %f470, %f477, %f464;
	ld.shared.f32 	%f479, [%r49+20];
	fma.rn.f32 	%f480, %f479, %f471, %f466;
	fma.rn.f32 	%f481, %f479, %f473, %f467;
	fma.rn.f32 	%f482, %f479, %f475, %f468;
	fma.rn.f32 	%f483, %f479, %f477, %f469;
	ld.shared.f32 	%f484, [%r49+8];
	ld.shared.f32 	%f485, [%r53+8];
	fma.rn.f32 	%f486, %f484, %f485, %f472;
	ld.shared.f32 	%f487, [%r53+1032];
	fma.rn.f32 	%f488, %f484, %f487, %f474;
	ld.shared.f32 	%f489, [%r53+24];
	fma.rn.f32 	%f490, %f484, %f489, %f476;
	ld.shared.f32 	%f491, [%r53+1048];
	fma.rn.f32 	%f492, %f484, %f491, %f478;
	ld.shared.f32 	%f493, [%r49+24];
	fma.rn.f32 	%f494, %f493, %f485, %f480;
	fma.rn.f32 	%f495, %f493, %f487, %f481;
	fma.rn.f32 	%f496, %f493, %f489, %f482;
	fma.rn.f32 	%f497, %f493, %f491, %f483;
	ld.shared.f32 	%f498, [%r49+12];
	ld.shared.f32 	%f499, [%r53+12];
	fma.rn.f32 	%f1478, %f498, %f499, %f486;
	ld.shared.f32 	%f500, [%r53+1036];
	fma.rn.f32 	%f1446, %f498, %f500, %f488;
	ld.shared.f32 	%f501, [%r53+28];
	fma.rn.f32 	%f1477, %f498, %f501, %f490;
	ld.shared.f32 	%f502, [%r53+1052];
	fma.rn.f32 	%f1445, %f498, %f502, %f492;
	ld.shared.f32 	%f503, [%r49+28];
	fma.rn.f32 	%f1476, %f503, %f499, %f494;
	fma.rn.f32 	%f1444, %f503, %f500, %f495;
	fma.rn.f32 	%f1475, %f503, %f501, %f496;
	fma.rn.f32 	%f1443, %f503, %f502, %f497;
	ld.shared.f32 	%f504, [%r49+32];
	fma.rn.f32 	%f505, %f504, %f457, %f1474;
	fma.rn.f32 	%f506, %f504, %f459, %f1442;
	fma.rn.f32 	%f507, %f504, %f461, %f1473;
	fma.rn.f32 	%f508, %f504, %f463, %f1441;
	ld.shared.f32 	%f509, [%r49+48];
	fma.rn.f32 	%f510, %f509, %f457, %f1472;
	fma.rn.f32 	%f511, %f509, %f459, %f1440;
	fma.rn.f32 	%f512, %f509, %f461, %f1471;
	fma.rn.f32 	%f513, %f509, %f463, %f1439;
	ld.shared.f32 	%f514, [%r49+36];
	fma.rn.f32 	%f515, %f514, %f471, %f505;
	fma.rn.f32 	%f516, %f514, %f473, %f506;
	fma.rn.f32 	%f517, %f514, %f475, %f507;
	fma.rn.f32 	%f518, %f514, %f477, %f508;
	ld.shared.f32 	%f519, [%r49+52];
	fma.rn.f32 	%f520, %f519, %f471, %f510;
	fma.rn.f32 	%f521, %f519, %f473, %f511;
	fma.rn.f32 	%f522, %f519, %f475, %f512;
	fma.rn.f32 	%f523, %f519, %f477, %f513;
	ld.shared.f32 	%f524, [%r49+40];
	fma.rn.f32 	%f525, %f524, %f485, %f515;
	fma.rn.f32 	%f526, %f524, %f487, %f516;
	fma.rn.f32 	%f527, %f524, %f489, %f517;
	fma.rn.f32 	%f528, %f524, %f491, %f518;
	ld.shared.f32 	%f529, [%r49+56];
	fma.rn.f32 	%f530, %f529, %f485, %f520;
	fma.rn.f32 	%f531, %f529, %f487, %f521;
	fma.rn.f32 	%f532, %f529, %f489, %f522;
	fma.rn.f32 	%f533, %f529, %f491, %f523;
	ld.shared.f32 	%f534, [%r49+44];
	fma.rn.f32 	%f1474, %f534, %f499, %f525;
	fma.rn.f32 	%f1442, %f534, %f500, %f526;
	fma.rn.f32 	%f1473, %f534, %f501, %f527;
	fma.rn.f32 	%f1441, %f534, %f502, %f528;
	ld.shared.f32 	%f535, [%r49+60];
	fma.rn.f32 	%f1472, %f535, %f499, %f530;
	fma.rn.f32 	%f1440, %f535, %f500, %f531;
	fma.rn.f32 	%f1471, %f535, %f501, %f532;
	fma.rn.f32 	%f1439, %f535, %f502, %f533;
	ld.shared.f32 	%f536, [%r49+64];
	fma.rn.f32 	%f537, %f536, %f457, %f1470;
	fma.rn.f32 	%f538, %f536, %f459, %f1438;
	fma.rn.f32 	%f539, %f536, %f461, %f1469;
	fma.rn.f32 	%f540, %f536, %f463, %f1437;
	ld.shared.f32 	%f541, [%r49+80];
	fma.rn.f32 	%f542, %f541, %f457, %f1468;
	fma.rn.f32 	%f543, %f541, %f459, %f1436;
	fma.rn.f32 	%f544, %f541, %f461, %f1467;
	fma.rn.f32 	%f545, %f541, %f463, %f1435;
	ld.shared.f32 	%f546, [%r49+68];
	fma.rn.f32 	%f547, %f546, %f471, %f537;
	fma.rn.f32 	%f548, %f546, %f473, %f538;
	fma.rn.f32 	%f549, %f546, %f475, %f539;
	fma.rn.f32 	%f550, %f546, %f477, %f540;
	ld.shared.f32 	%f551, [%r49+84];
	fma.rn.f32 	%f552, %f551, %f471, %f542;
	fma.rn.f32 	%f553, %f551, %f473, %f543;
	fma.rn.f32 	%f554, %f551, %f475, %f544;
	fma.rn.f32 	%f555, %f551, %f477, %f545;
	ld.shared.f32 	%f556, [%r49+72];
	fma.rn.f32 	%f557, %f556, %f485, %f547;
	fma.rn.f32 	%f558, %f556, %f487, %f548;
	fma.rn.f32 	%f559, %f556, %f489, %f549;
	fma.rn.f32 	%f560, %f556, %f491, %f550;
	ld.shared.f32 	%f561, [%r49+88];
	fma.rn.f32 	%f562, %f561, %f485, %f552;
	fma.rn.f32 	%f563, %f561, %f487, %f553;
	fma.rn.f32 	%f564, %f561, %f489, %f554;
	fma.rn.f32 	%f565, %f561, %f491, %f555;
	ld.shared.f32 	%f566, [%r49+76];
	fma.rn.f32 	%f1470, %f566, %f499, %f557;
	fma.rn.f32 	%f1438, %f566, %f500, %f558;
	fma.rn.f32 	%f1469, %f566, %f501, %f559;
	fma.rn.f32 	%f1437, %f566, %f502, %f560;
	ld.shared.f32 	%f567, [%r49+92];
	fma.rn.f32 	%f1468, %f567, %f499, %f562;
	fma.rn.f32 	%f1436, %f567, %f500, %f563;
	fma.rn.f32 	%f1467, %f567, %f501, %f564;
	fma.rn.f32 	%f1435, %f567, %f502, %f565;
	ld.shared.f32 	%f568, [%r49+96];
	fma.rn.f32 	%f569, %f568, %f457, %f1466;
	fma.rn.f32 	%f570, %f568, %f459, %f1434;
	fma.rn.f32 	%f571, %f568, %f461, %f1465;
	fma.rn.f32 	%f572, %f568, %f463, %f1433;
	ld.shared.f32 	%f573, [%r49+112];
	fma.rn.f32 	%f574, %f573, %f457, %f1464;
	fma.rn.f32 	%f575, %f573, %f459, %f1432;
	fma.rn.f32 	%f576, %f573, %f461, %f1463;
	fma.rn.f32 	%f577, %f573, %f463, %f1431;
	ld.shared.f32 	%f578, [%r49+100];
	fma.rn.f32 	%f579, %f578, %f471, %f569;
	fma.rn.f32 	%f580, %f578, %f473, %f570;
	fma.rn.f32 	%f581, %f578, %f475, %f571;
	fma.rn.f32 	%f582, %f578, %f477, %f572;
	ld.shared.f32 	%f583, [%r49+116];
	fma.rn.f32 	%f584, %f583, %f471, %f574;
	fma.rn.f32 	%f585, %f583, %f473, %f575;
	fma.rn.f32 	%f586, %f583, %f475, %f576;
	fma.rn.f32 	%f587, %f583, %f477, %f577;
	ld.shared.f32 	%f588, [%r49+104];
	fma.rn.f32 	%f589, %f588, %f485, %f579;
	fma.rn.f32 	%f590, %f588, %f487, %f580;
	fma.rn.f32 	%f591, %f588, %f489, %f581;
	fma.rn.f32 	%f592, %f588, %f491, %f582;
	ld.shared.f32 	%f593, [%r49+120];
	fma.rn.f32 	%f594, %f593, %f485, %f584;
	fma.rn.f32 	%f595, %f593, %f487, %f585;
	fma.rn.f32 	%f596, %f593, %f489, %f586;
	fma.rn.f32 	%f597, %f593, %f491, %f587;
	ld.shared.f32 	%f598, [%r49+108];
	fma.rn.f32 	%f1466, %f598, %f499, %f589;
	fma.rn.f32 	%f1434, %f598, %f500, %f590;
	fma.rn.f32 	%f1465, %f598, %f501, %f591;
	fma.rn.f32 	%f1433, %f598, %f502, %f592;
	ld.shared.f32 	%f599, [%r49+124];
	fma.rn.f32 	%f1464, %f599, %f499, %f594;
	fma.rn.f32 	%f1432, %f599, %f500, %f595;
	fma.rn.f32 	%f1463, %f599, %f501, %f596;
	fma.rn.f32 	%f1431, %f599, %f502, %f597;
	ld.shared.f32 	%f600, [%r49+128];
	fma.rn.f32 	%f601, %f600, %f457, %f1462;
	fma.rn.f32 	%f602, %f600, %f459, %f1430;
	fma.rn.f32 	%f603, %f600, %f461, %f1461;
	fma.rn.f32 	%f604, %f600, %f463, %f1429;
	ld.shared.f32 	%f605, [%r49+144];
	fma.rn.f32 	%f606, %f605, %f457, %f1460;
	fma.rn.f32 	%f607, %f605, %f459, %f1428;
	fma.rn.f32 	%f608, %f605, %f461, %f1459;
	fma.rn.f32 	%f609, %f605, %f463, %f1427;
	ld.shared.f32 	%f610, [%r49+132];
	fma.rn.f32 	%f611, %f610, %f471, %f601;
	fma.rn.f32 	%f612, %f610, %f473, %f602;
	fma.rn.f32 	%f613, %f610, %f475, %f603;
	fma.rn.f32 	%f614, %f610, %f477, %f604;
	ld.shared.f32 	%f615, [%r49+148];
	fma.rn.f32 	%f616, %f615, %f471, %f606;
	fma.rn.f32 	%f617, %f615, %f473, %f607;
	fma.rn.f32 	%f618, %f615, %f475, %f608;
	fma.rn.f32 	%f619, %f615, %f477, %f609;
	ld.shared.f32 	%f620, [%r49+136];
	fma.rn.f32 	%f621, %f620, %f485, %f611;
	fma.rn.f32 	%f622, %f620, %f487, %f612;
	fma.rn.f32 	%f623, %f620, %f489, %f613;
	fma.rn.f32 	%f624, %f620, %f491, %f614;
	ld.shared.f32 	%f625, [%r49+152];
	fma.rn.f32 	%f626, %f625, %f485, %f616;
	fma.rn.f32 	%f627, %f625, %f487, %f617;
	fma.rn.f32 	%f628, %f625, %f489, %f618;
	fma.rn.f32 	%f629, %f625, %f491, %f619;
	ld.shared.f32 	%f630, [%r49+140];
	fma.rn.f32 	%f1462, %f630, %f499, %f621;
	fma.rn.f32 	%f1430, %f630, %f500, %f622;
	fma.rn.f32 	%f1461, %f630, %f501, %f623;
	fma.rn.f32 	%f1429, %f630, %f502, %f624;
	ld.shared.f32 	%f631, [%r49+156];
	fma.rn.f32 	%f1460, %f631, %f499, %f626;
	fma.rn.f32 	%f1428, %f631, %f500, %f627;
	fma.rn.f32 	%f1459, %f631, %f501, %f628;
	fma.rn.f32 	%f1427, %f631, %f502, %f629;
	ld.shared.f32 	%f632, [%r49+160];
	fma.rn.f32 	%f633, %f632, %f457, %f1458;
	fma.rn.f32 	%f634, %f632, %f459, %f1426;
	fma.rn.f32 	%f635, %f632, %f461, %f1457;
	fma.rn.f32 	%f636, %f632, %f463, %f1425;
	ld.shared.f32 	%f637, [%r49+176];
	fma.rn.f32 	%f638, %f637, %f457, %f1456;
	fma.rn.f32 	%f639, %f637, %f459, %f1424;
	fma.rn.f32 	%f640, %f637, %f461, %f1455;
	fma.rn.f32 	%f641, %f637, %f463, %f1423;
	ld.shared.f32 	%f642, [%r49+164];
	fma.rn.f32 	%f643, %f642, %f471, %f633;
	fma.rn.f32 	%f644, %f642, %f473, %f634;
	fma.rn.f32 	%f645, %f642, %f475, %f635;
	fma.rn.f32 	%f646, %f642, %f477, %f636;
	ld.shared.f32 	%f647, [%r49+180];
	fma.rn.f32 	%f648, %f647, %f471, %f638;
	fma.rn.f32 	%f649, %f647, %f473, %f639;
	fma.rn.f32 	%f650, %f647, %f475, %f640;
	fma.rn.f32 	%f651, %f647, %f477, %f641;
	ld.shared.f32 	%f652, [%r49+168];
	fma.rn.f32 	%f653, %f652, %f485, %f643;
	fma.rn.f32 	%f654, %f652, %f487, %f644;
	fma.rn.f32 	%f655, %f652, %f489, %f645;
	fma.rn.f32 	%f656, %f652, %f491, %f646;
	ld.shared.f32 	%f657, [%r49+184];
	fma.rn.f32 	%f658, %f657, %f485, %f648;
	fma.rn.f32 	%f659, %f657, %f487, %f649;
	fma.rn.f32 	%f660, %f657, %f489, %f650;
	fma.rn.f32 	%f661, %f657, %f491, %f651;
	ld.shared.f32 	%f662, [%r49+172];
	fma.rn.f32 	%f1458, %f662, %f499, %f653;
	fma.rn.f32 	%f1426, %f662, %f500, %f654;
	fma.rn.f32 	%f1457, %f662, %f501, %f655;
	fma.rn.f32 	%f1425, %f662, %f502, %f656;
	ld.shared.f32 	%f663, [%r49+188];
	fma.rn.f32 	%f1456, %f663, %f499, %f658;
	fma.rn.f32 	%f1424, %f663, %f500, %f659;
	fma.rn.f32 	%f1455, %f663, %f501, %f660;
	fma.rn.f32 	%f1423, %f663, %f502, %f661;
	ld.shared.f32 	%f664, [%r49+192];
	fma.rn.f32 	%f665, %f664, %f457, %f1454;
	fma.rn.f32 	%f666, %f664, %f459, %f1422;
	fma.rn.f32 	%f667, %f664, %f461, %f1453;
	fma.rn.f32 	%f668, %f664, %f463, %f1421;
	ld.shared.f32 	%f669, [%r49+208];
	fma.rn.f32 	%f670, %f669, %f457, %f1452;
	fma.rn.f32 	%f671, %f669, %f459, %f1420;
	fma.rn.f32 	%f672, %f669, %f461, %f1451;
	fma.rn.f32 	%f673, %f669, %f463, %f1419;
	ld.shared.f32 	%f674, [%r49+196];
	fma.rn.f32 	%f675, %f674, %f471, %f665;
	fma.rn.f32 	%f676, %f674, %f473, %f666;
	fma.rn.f32 	%f677, %f674, %f475, %f667;
	fma.rn.f32 	%f678, %f674, %f477, %f668;
	ld.shared.f32 	%f679, [%r49+212];
	fma.rn.f32 	%f680, %f679, %f471, %f670;
	fma.rn.f32 	%f681, %f679, %f473, %f671;
	fma.rn.f32 	%f682, %f679, %f475, %f672;
	fma.rn.f32 	%f683, %f679, %f477, %f673;
	ld.shared.f32 	%f684, [%r49+200];
	fma.rn.f32 	%f685, %f684, %f485, %f675;
	fma.rn.f32 	%f686, %f684, %f487, %f676;
	fma.rn.f32 	%f687, %f684, %f489, %f677;
	fma.rn.f32 	%f688, %f684, %f491, %f678;
	ld.shared.f32 	%f689, [%r49+216];
	fma.rn.f32 	%f690, %f689, %f485, %f680;
	fma.rn.f32 	%f691, %f689, %f487, %f681;
	fma.rn.f32 	%f692, %f689, %f489, %f682;
	fma.rn.f32 	%f693, %f689, %f491, %f683;
	ld.shared.f32 	%f694, [%r49+204];
	fma.rn.f32 	%f1454, %f694, %f499, %f685;
	fma.rn.f32 	%f1422, %f694, %f500, %f686;
	fma.rn.f32 	%f1453, %f694, %f501, %f687;
	fma.rn.f32 	%f1421, %f694, %f502, %f688;
	ld.shared.f32 	%f695, [%r49+220];
	fma.rn.f32 	%f1452, %f695, %f499, %f690;
	fma.rn.f32 	%f1420, %f695, %f500, %f691;
	fma.rn.f32 	%f1451, %f695, %f501, %f692;
	fma.rn.f32 	%f1419, %f695, %f502, %f693;
	ld.shared.f32 	%f696, [%r49+224];
	fma.rn.f32 	%f697, %f696, %f457, %f1450;
	fma.rn.f32 	%f698, %f696, %f459, %f1418;
	fma.rn.f32 	%f699, %f696, %f461, %f1449;
	fma.rn.f32 	%f700, %f696, %f463, %f1417;
	ld.shared.f32 	%f701, [%r49+240];
	fma.rn.f32 	%f702, %f701, %f457, %f1448;
	fma.rn.f32 	%f703, %f701, %f459, %f1416;
	fma.rn.f32 	%f704, %f701, %f461, %f1447;
	fma.rn.f32 	%f705, %f701, %f463, %f1415;
	ld.shared.f32 	%f706, [%r49+228];
	fma.rn.f32 	%f707, %f706, %f471, %f697;
	fma.rn.f32 	%f708, %f706, %f473, %f698;
	fma.rn.f32 	%f709, %f706, %f475, %f699;
	fma.rn.f32 	%f710, %f706, %f477, %f700;
	ld.shared.f32 	%f711, [%r49+244];
	fma.rn.f32 	%f712, %f711, %f471, %f702;
	fma.rn.f32 	%f713, %f711, %f473, %f703;
	fma.rn.f32 	%f714, %f711, %f475, %f704;
	fma.rn.f32 	%f715, %f711, %f477, %f705;
	ld.shared.f32 	%f716, [%r49+232];
	fma.rn.f32 	%f717, %f716, %f485, %f707;
	fma.rn.f32 	%f718, %f716, %f487, %f708;
	fma.rn.f32 	%f719, %f716, %f489, %f709;
	fma.rn.f32 	%f720, %f716, %f491, %f710;
	ld.shared.f32 	%f721, [%r49+248];
	fma.rn.f32 	%f722, %f721, %f485, %f712;
	fma.rn.f32 	%f723, %f721, %f487, %f713;
	fma.rn.f32 	%f724, %f721, %f489, %f714;
	fma.rn.f32 	%f725, %f721, %f491, %f715;
	ld.shared.f32 	%f726, [%r49+236];
	fma.rn.f32 	%f1450, %f726, %f499, %f717;
	fma.rn.f32 	%f1418, %f726, %f500, %f718;
	fma.rn.f32 	%f1449, %f726, %f501, %f719;
	fma.rn.f32 	%f1417, %f726, %f502, %f720;
	ld.shared.f32 	%f727, [%r49+252];
	fma.rn.f32 	%f1448, %f727, %f499, %f722;
	fma.rn.f32 	%f1416, %f727, %f500, %f723;
	fma.rn.f32 	%f1447, %f727, %f501, %f724;
	fma.rn.f32 	%f1415, %f727, %f502, %f725;
$L__BB0_15:
	add.s32 	%r143, %r143, 1;
	add.s32 	%r142, %r142, 4;
	add.s32 	%r141, %r141, 4;
	add.s32 	%r140, %r140, 4;
	setp.ne.s32 	%p4, %r143, 192;
	@%p4 bra 	$L__BB0_11;
	mov.u32 	%r20, %tid.x;
	setp.gt.u32 	%p5, %r20, 63;
	bar.sync 	0;
	@%p5 bra 	$L__BB0_18;
	ld.param.u64 	%rd45, [default_function_kernel0_param_0];
	mul.lo.s32 	%r54, %r20, 770;
	mad.lo.s32 	%r55, %r7, 98560, %r54;
	cvta.to.global.u64 	%rd24, %rd45;
	mul.wide.u32 	%rd25, %r55, 4;
	add.s64 	%rd26, %rd24, %rd25;
	ld.global.nc.f32 	%f728, [%rd26+3072];
	shl.b32 	%r56, %r20, 4;
	mov.u32 	%r57, _ZZ24default_function_kernel0E8X_shared;
	add.s32 	%r58, %r57, %r56;
	st.shared.f32 	[%r58], %f728;
	ld.global.nc.f32 	%f729, [%rd26+3076];
	st.shared.f32 	[%r58+4], %f729;
$L__BB0_18:
	and.b32  	%r59, %r20, 1;
	setp.eq.b32 	%p6, %r59, 1;
	@%p6 bra 	$L__BB0_20;
	ld.param.u64 	%rd48, [default_function_kernel0_param_1];
	shr.u32 	%r60, %r20, 1;
	mul.lo.s32 	%r61, %r60, 770;
	mad.lo.s32 	%r62, %r9, 98560, %r61;
	cvta.to.global.u64 	%rd27, %rd48;
	mul.wide.u32 	%rd28, %r62, 4;
	add.s64 	%rd29, %rd27, %rd28;
	ld.global.nc.f32 	%f730, [%rd29+3072];
	shl.b32 	%r63, %r20, 3;
	mov.u32 	%r64, _ZZ24default_function_kernel0E8W_shared;
	add.s32 	%r65, %r64, %r63;
	st.shared.f32 	[%r65], %f730;
	ld.global.nc.f32 	%f731, [%rd29+3076];
	st.shared.f32 	[%r65+4], %f731;
$L__BB0_20:
	setp.gt.u32 	%p7, %r20, 127;
	bar.sync 	0;
	@%p7 bra 	$L__BB0_22;
	shl.b32 	%r67, %r20, 3;
	and.b32  	%r68, %r67, 768;
	mov.u32 	%r69, _ZZ24default_function_kernel0E8X_shared;
	add.s32 	%r70, %r69, %r68;
	ld.shared.f32 	%f732, [%r70];
	shl.b32 	%r71, %r20, 5;
	and.b32  	%r72, %r71, 992;
	mov.u32 	%r73, _ZZ24default_function_kernel0E8W_shared;
	add.s32 	%r74, %r73, %r72;
	ld.shared.f32 	%f733, [%r74];
	fma.rn.f32 	%f734, %f732, %f733, %f1478;
	ld.shared.f32 	%f735, [%r74+1024];
	fma.rn.f32 	%f736, %f732, %f735, %f1446;
	ld.shared.f32 	%f737, [%r74+16];
	fma.rn.f32 	%f738, %f732, %f737, %f1477;
	ld.shared.f32 	%f739, [%r74+1040];
	fma.rn.f32 	%f740, %f732, %f739, %f1445;
	ld.shared.f32 	%f741, [%r70+16];
	fma.rn.f32 	%f742, %f741, %f733, %f1476;
	fma.rn.f32 	%f743, %f741, %f735, %f1444;
	fma.rn.f32 	%f744, %f741, %f737, %f1475;
	fma.rn.f32 	%f745, %f741, %f739, %f1443;
	ld.shared.f32 	%f746, [%r70+4];
	ld.shared.f32 	%f747, [%r74+4];
	fma.rn.f32 	%f1478, %f746, %f747, %f734;
	ld.shared.f32 	%f748, [%r74+1028];
	fma.rn.f32 	%f1446, %f746, %f748, %f736;
	ld.shared.f32 	%f749, [%r74+20];
	fma.rn.f32 	%f1477, %f746, %f749, %f738;
	ld.shared.f32 	%f750, [%r74+1044];
	fma.rn.f32 	%f1445, %f746, %f750, %f740;
	ld.shared.f32 	%f751, [%r70+20];
	fma.rn.f32 	%f1476, %f751, %f747, %f742;
	fma.rn.f32 	%f1444, %f751, %f748, %f743;
	fma.rn.f32 	%f1475, %f751, %f749, %f744;
	fma.rn.f32 	%f1443, %f751, %f750, %f745;
	ld.shared.f32 	%f752, [%r70+32];
	fma.rn.f32 	%f753, %f752, %f733, %f1474;
	fma.rn.f32 	%f754, %f752, %f735, %f1442;
	fma.rn.f32 	%f755, %f752, %f737, %f1473;
	fma.rn.f32 	%f756, %f752, %f739, %f1441;
	ld.shared.f32 	%f757, [%r70+48];
	fma.rn.f32 	%f758, %f757, %f733, %f1472;
	fma.rn.f32 	%f759, %f757, %f735, %f1440;
	fma.rn.f32 	%f760, %f757, %f737, %f1471;
	fma.rn.f32 	%f761, %f757, %f739, %f1439;
	ld.shared.f32 	%f762, [%r70+36];
	fma.rn.f32 	%f1474, %f762, %f747, %f753;
	fma.rn.f32 	%f1442, %f762, %f748, %f754;
	fma.rn.f32 	%f1473, %f762, %f749, %f755;
	fma.rn.f32 	%f1441, %f762, %f750, %f756;
	ld.shared.f32 	%f763, [%r70+52];
	fma.rn.f32 	%f1472, %f763, %f747, %f758;
	fma.rn.f32 	%f1440, %f763, %f748, %f759;
	fma.rn.f32 	%f1471, %f763, %f749, %f760;
	fma.rn.f32 	%f1439, %f763, %f750, %f761;
	ld.shared.f32 	%f764, [%r70+64];
	fma.rn.f32 	%f765, %f764, %f733, %f1470;
	fma.rn.f32 	%f766, %f764, %f735, %f1438;
	fma.rn.f32 	%f767, %f764, %f737, %f1469;
	fma.rn.f32 	%f768, %f764, %f739, %f1437;
	ld.shared.f32 	%f769, [%r70+80];
	fma.rn.f32 	%f770, %f769, %f733, %f1468;
	fma.rn.f32 	%f771, %f769, %f735, %f1436;
	fma.rn.f32 	%f772, %f769, %f737, %f1467;
	fma.rn.f32 	%f773, %f769, %f739, %f1435;
	ld.shared.f32 	%f774, [%r70+68];
	fma.rn.f32 	%f1470, %f774, %f747, %f765;
	fma.rn.f32 	%f1438, %f774, %f748, %f766;
	fma.rn.f32 	%f1469, %f774, %f749, %f767;
	fma.rn.f32 	%f1437, %f774, %f750, %f768;
	ld.shared.f32 	%f775, [%r70+84];
	fma.rn.f32 	%f1468, %f775, %f747, %f770;
	fma.rn.f32 	%f1436, %f775, %f748, %f771;
	fma.rn.f32 	%f1467, %f775, %f749, %f772;
	fma.rn.f32 	%f1435, %f775, %f750, %f773;
	ld.shared.f32 	%f776, [%r70+96];
	fma.rn.f32 	%f777, %f776, %f733, %f1466;
	fma.rn.f32 	%f778, %f776, %f735, %f1434;
	fma.rn.f32 	%f779, %f776, %f737, %f1465;
	fma.rn.f32 	%f780, %f776, %f739, %f1433;
	ld.shared.f32 	%f781, [%r70+112];
	fma.rn.f32 	%f782, %f781, %f733, %f1464;
	fma.rn.f32 	%f783, %f781, %f735, %f1432;
	fma.rn.f32 	%f784, %f781, %f737, %f1463;
	fma.rn.f32 	%f785, %f781, %f739, %f1431;
	ld.shared.f32 	%f786, [%r70+100];
	fma.rn.f32 	%f1466, %f786, %f747, %f777;
	fma.rn.f32 	%f1434, %f786, %f748, %f778;
	fma.rn.f32 	%f1465, %f786, %f749, %f779;
	fma.rn.f32 	%f1433, %f786, %f750, %f780;
	ld.shared.f32 	%f787, [%r70+116];
	fma.rn.f32 	%f1464, %f787, %f747, %f782;
	fma.rn.f32 	%f1432, %f787, %f748, %f783;
	fma.rn.f32 	%f1463, %f787, %f749, %f784;
	fma.rn.f32 	%f1431, %f787, %f750, %f785;
	ld.shared.f32 	%f788, [%r70+128];
	fma.rn.f32 	%f789, %f788, %f733, %f1462;
	fma.rn.f32 	%f790, %f788, %f735, %f1430;
	fma.rn.f32 	%f791, %f788, %f737, %f1461;
	fma.rn.f32 	%f792, %f788, %f739, %f1429;
	ld.shared.f32 	%f793, [%r70+144];
	fma.rn.f32 	%f794, %f793, %f733, %f1460;
	fma.rn.f32 	%f795, %f793, %f735, %f1428;
	fma.rn.f32 	%f796, %f793, %f737, %f1459;
	fma.rn.f32 	%f797, %f793, %f739, %f1427;
	ld.shared.f32 	%f798, [%r70+132];
	fma.rn.f32 	%f1462, %f798, %f747, %f789;
	fma.rn.f32 	%f1430, %f798, %f748, %f790;
	fma.rn.f32 	%f1461, %f798, %f749, %f791;
	fma.rn.f32 	%f1429, %f798, %f750, %f792;
	ld.shared.f32 	%f799, [%r70+148];
	fma.rn.f32 	%f1460, %f799, %f747, %f794;
	fma.rn.f32 	%f1428, %f799, %f748, %f795;
	fma.rn.f32 	%f1459, %f799, %f749, %f796;
	fma.rn.f32 	%f1427, %f799, %f750, %f797;
	ld.shared.f32 	%f800, [%r70+160];
	fma.rn.f32 	%f801, %f800, %f733, %f1458;
	fma.rn.f32 	%f802, %f800, %f735, %f1426;
	fma.rn.f32 	%f803, %f800, %f737, %f1457;
	fma.rn.f32 	%f804, %f800, %f739, %f1425;
	ld.shared.f32 	%f805, [%r70+176];
	fma.rn.f32 	%f806, %f805, %f733, %f1456;
	fma.rn.f32 	%f807, %f805, %f735, %f1424;
	fma.rn.f32 	%f808, %f805, %f737, %f1455;
	fma.rn.f32 	%f809, %f805, %f739, %f1423;
	ld.shared.f32 	%f810, [%r70+164];
	fma.rn.f32 	%f1458, %f810, %f747, %f801;
	fma.rn.f32 	%f1426, %f810, %f748, %f802;
	fma.rn.f32 	%f1457, %f810, %f749, %f803;
	fma.rn.f32 	%f1425, %f810, %f750, %f804;
	ld.shared.f32 	%f811, [%r70+180];
	fma.rn.f32 	%f1456, %f811, %f747, %f806;
	fma.rn.f32 	%f1424, %f811, %f748, %f807;
	fma.rn.f32 	%f1455, %f811, %f749, %f808;
	fma.rn.f32 	%f1423, %f811, %f750, %f809;
	ld.shared.f32 	%f812, [%r70+192];
	fma.rn.f32 	%f813, %f812, %f733, %f1454;
	fma.rn.f32 	%f814, %f812, %f735, %f1422;
	fma.rn.f32 	%f815, %f812, %f737, %f1453;
	fma.rn.f32 	%f816, %f812, %f739, %f1421;
	ld.shared.f32 	%f817, [%r70+208];
	fma.rn.f32 	%f818, %f817, %f733, %f1452;
	fma.rn.f32 	%f819, %f817, %f735, %f1420;
	fma.rn.f32 	%f820, %f817, %f737, %f1451;
	fma.rn.f32 	%f821, %f817, %f739, %f1419;
	ld.shared.f32 	%f822, [%r70+196];
	fma.rn.f32 	%f1454, %f822, %f747, %f813;
	fma.rn.f32 	%f1422, %f822, %f748, %f814;
	fma.rn.f32 	%f1453, %f822, %f749, %f815;
	fma.rn.f32 	%f1421, %f822, %f750, %f816;
	ld.shared.f32 	%f823, [%r70+212];
	fma.rn.f32 	%f1452, %f823, %f747, %f818;
	fma.rn.f32 	%f1420, %f823, %f748, %f819;
	fma.rn.f32 	%f1451, %f823, %f749, %f820;
	fma.rn.f32 	%f1419, %f823, %f750, %f821;
	ld.shared.f32 	%f824, [%r70+224];
	fma.rn.f32 	%f825, %f824, %f733, %f1450;
	fma.rn.f32 	%f826, %f824, %f735, %f1418;
	fma.rn.f32 	%f827, %f824, %f737, %f1449;
	fma.rn.f32 	%f828, %f824, %f739, %f1417;
	ld.shared.f32 	%f829, [%r70+240];
	fma.rn.f32 	%f830, %f829, %f733, %f1448;
	fma.rn.f32 	%f831, %f829, %f735, %f1416;
	fma.rn.f32 	%f832, %f829, %f737, %f1447;
	fma.rn.f32 	%f833, %f829, %f739, %f1415;
	ld.shared.f32 	%f834, [%r70+228];
	fma.rn.f32 	%f1450, %f834, %f747, %f825;
	fma.rn.f32 	%f1418, %f834, %f748, %f826;
	fma.rn.f32 	%f1449, %f834, %f749, %f827;
	fma.rn.f32 	%f1417, %f834, %f750, %f828;
	ld.shared.f32 	%f835, [%r70+244];
	fma.rn.f32 	%f1448, %f835, %f747, %f830;
	fma.rn.f32 	%f1416, %f835, %f748, %f831;
	fma.rn.f32 	%f1447, %f835, %f749, %f832;
	fma.rn.f32 	%f1415, %f835, %f750, %f833;
$L__BB0_22:
	ld.param.u64 	%rd50, [default_function_kernel0_param_2];
	shr.u32 	%r76, %r20, 1;
	and.b32  	%r21, %r76, 112;
	shr.u32 	%r77, %r20, 5;
	mul.lo.s32 	%r78, %r77, 36864;
	mad.lo.s32 	%r79, %r7, 294912, %r78;
	shl.b32 	%r80, %r9, 7;
	shl.b32 	%r81, %r20, 1;
	and.b32  	%r82, %r81, 62;
	add.s32 	%r83, %r79, %r80;
	or.b32  	%r84, %r83, %r82;
	cvta.to.global.u64 	%rd30, %rd50;
	mul.wide.u32 	%rd31, %r84, 4;
	add.s64 	%rd12, %rd30, %rd31;
	@%p7 bra 	$L__BB0_24;
	st.global.f32 	[%rd12], %f1478;
	st.global.f32 	[%rd12+256], %f1446;
	st.global.f32 	[%rd12+4], %f1477;
	st.global.f32 	[%rd12+260], %f1445;
$L__BB0_24:
	setp.gt.u32 	%p9, %r21, 62;
	@%p9 bra 	$L__BB0_26;
	st.global.f32 	[%rd12+9216], %f1476;
	st.global.f32 	[%rd12+9472], %f1444;
	st.global.f32 	[%rd12+9220], %f1475;
	st.global.f32 	[%rd12+9476], %f1443;
$L__BB0_26:
	setp.gt.u32 	%p10, %r21, 61;
	@%p10 bra 	$L__BB0_28;
	st.global.f32 	[%rd12+18432], %f1474;
	st.global.f32 	[%rd12+18688], %f1442;
	st.global.f32 	[%rd12+18436], %f1473;
	st.global.f32 	[%rd12+18692], %f1441;
$L__BB0_28:
	setp.gt.u32 	%p11, %r21, 60;
	@%p11 bra 	$L__BB0_30;
	st.global.f32 	[%rd12+27648], %f1472;
	st.global.f32 	[%rd12+27904], %f1440;
	st.global.f32 	[%rd12+27652], %f1471;
	st.global.f32 	[%rd12+27908], %f1439;
$L__BB0_30:
	setp.gt.u32 	%p12, %r21, 59;
	@%p12 bra 	$L__BB0_32;
	st.global.f32 	[%rd12+36864], %f1470;
	st.global.f32 	[%rd12+37120], %f1438;
	st.global.f32 	[%rd12+36868], %f1469;
	st.global.f32 	[%rd12+37124], %f1437;
$L__BB0_32:
	setp.gt.u32 	%p13, %r21, 58;
	@%p13 bra 	$L__BB0_34;
	st.global.f32 	[%rd12+46080], %f1468;
	st.global.f32 	[%rd12+46336], %f1436;
	st.global.f32 	[%rd12+46084], %f1467;
	st.global.f32 	[%rd12+46340], %f1435;
$L__BB0_34:
	setp.gt.u32 	%p14, %r21, 57;
	@%p14 bra 	$L__BB0_36;
	st.global.f32 	[%rd12+55296], %f1466;
	st.global.f32 	[%rd12+55552], %f1434;
	st.global.f32 	[%rd12+55300], %f1465;
	st.global.f32 	[%rd12+55556], %f1433;
$L__BB0_36:
	setp.gt.u32 	%p15, %r21, 56;
	@%p15 bra 	$L__BB0_38;
	st.global.f32 	[%rd12+64512], %f1464;
	st.global.f32 	[%rd12+64768], %f1432;
	st.global.f32 	[%rd12+64516], %f1463;
	st.global.f32 	[%rd12+64772], %f1431;
$L__BB0_38:
	setp.gt.u32 	%p16, %r21, 55;
	@%p16 bra 	$L__BB0_40;
	st.global.f32 	[%rd12+73728], %f1462;
	st.global.f32 	[%rd12+73984], %f1430;
	st.global.f32 	[%rd12+73732], %f1461;
	st.global.f32 	[%rd12+73988], %f1429;
$L__BB0_40:
	setp.gt.u32 	%p17, %r21, 54;
	@%p17 bra 	$L__BB0_42;
	st.global.f32 	[%rd12+82944], %f1460;
	st.global.f32 	[%rd12+83200], %f1428;
	st.global.f32 	[%rd12+82948], %f1459;
	st.global.f32 	[%rd12+83204], %f1427;
$L__BB0_42:
	setp.gt.u32 	%p18, %r21, 53;
	@%p18 bra 	$L__BB0_44;
	st.global.f32 	[%rd12+92160], %f1458;
	st.global.f32 	[%rd12+92416], %f1426;
	st.global.f32 	[%rd12+92164], %f1457;
	st.global.f32 	[%rd12+92420], %f1425;
$L__BB0_44:
	setp.gt.u32 	%p19, %r21, 52;
	@%p19 bra 	$L__BB0_46;
	st.global.f32 	[%rd12+101376], %f1456;
	st.global.f32 	[%rd12+101632], %f1424;
	st.global.f32 	[%rd12+101380], %f1455;
	st.global.f32 	[%rd12+101636], %f1423;
$L__BB0_46:
	setp.gt.u32 	%p20, %r21, 51;
	@%p20 bra 	$L__BB0_48;
	st.global.f32 	[%rd12+110592], %f1454;
	st.global.f32 	[%rd12+110848], %f1422;
	st.global.f32 	[%rd12+110596], %f1453;
	st.global.f32 	[%rd12+110852], %f1421;
$L__BB0_48:
	setp.gt.u32 	%p21, %r21, 50;
	@%p21 bra 	$L__BB0_50;
	st.global.f32 	[%rd12+119808], %f1452;
	st.global.f32 	[%rd12+120064], %f1420;
	st.global.f32 	[%rd12+119812], %f1451;
	st.global.f32 	[%rd12+120068], %f1419;
$L__BB0_50:
	setp.gt.u32 	%p22, %r21, 49;
	@%p22 bra 	$L__BB0_52;
	st.global.f32 	[%rd12+129024], %f1450;
	st.global.f32 	[%rd12+129280], %f1418;
	st.global.f32 	[%rd12+129028], %f1449;
	st.global.f32 	[%rd12+129284], %f1417;
$L__BB0_52:
	setp.gt.u32 	%p23, %r21, 48;
	@%p23 bra 	$L__BB0_54;
	st.global.f32 	[%rd12+138240], %f1448;
	st.global.f32 	[%rd12+138496], %f1416;
	st.global.f32 	[%rd12+138244], %f1447;
	st.global.f32 	[%rd12+138500], %f1415;
$L__BB0_54:
	ret;

}


// ===== COMPILED SASS (sm_100) =====

	.target	sm_100

	.elftype	@"ET_EXEC"


//--------------------- .note.nv.tkinfo           --------------------------
	.section	.note.nv.tkinfo,"",@"SHT_NOTE"
	.sectionflags	@"SHF_NOTE_NV_TKINFO"
	.tkinfo
        /*0018*/ 	.word	0x00000002
        /*0030*/ 	.string	""
        /*0030*/ 	.string	"ptxas"
        /*0030*/ 	.string	"Cuda compilation tools, release 13.0, V13.0.88"
        /*0030*/ 	.string	"Build cuda_13.0.r13.0/compiler.36424714_0"
        /*0030*/ 	.string	"-arch sm_100 -m 64 "



//--------------------- .note.nv.cuinfo           --------------------------
	.section	.note.nv.cuinfo,"",@"SHT_NOTE"
	.sectionflags	@"SHF_NOTE_NV_CUINFO"
        /*0018*/ 	.short	0x0002
        /*001a*/ 	.short	0x0064
        /*001c*/ 	.short	0x0082
	.zero		2


//--------------------- .nv.info                  --------------------------
	.section	.nv.info,"",@"SHT_CUDA_INFO"
	.align	4


	//----- nvinfo : EIATTR_REGCOUNT
	.align		4
        /*0000*/ 	.byte	0x04, 0x2f
        /*0002*/ 	.short	(.L_1 - .L_0)
	.align		4
.L_0:
        /*0004*/ 	.word	index@(default_function_kernel0)
        /*0008*/ 	.word	0x00000072


	//----- nvinfo : EIATTR_FRAME_SIZE
	.align		4
.L_1:
        /*000c*/ 	.byte	0x04, 0x11
        /*000e*/ 	.short	(.L_3 - .L_2)
	.align		4
.L_2:
        /*0010*/ 	.word	index@(default_function_kernel0)
        /*0014*/ 	.word	0x00000000


	//----- nvinfo : EIATTR_MIN_STACK_SIZE
	.align		4
.L_3:
        /*0018*/ 	.byte	0x04, 0x12
        /*001a*/ 	.short	(.L_5 - .L_4)
	.align		4
.L_4:
        /*001c*/ 	.word	index@(default_function_kernel0)
        /*0020*/ 	.word	0x00000000
.L_5:


//--------------------- .nv.compat                --------------------------
	.section	.nv.compat,"",@"SHT_CUDA_COMPAT_INFO"
	.align	4
        /*0000*/ 	.byte	0x02, 0x09, 0x00, 0x00, 0x02, 0x02, 0x01, 0x00, 0x02, 0x05, 0x05, 0x00, 0x03, 0x07, 0x01, 0x01
        /*0010*/ 	.byte	0x02, 0x03, 0x00, 0x00, 0x02, 0x06, 0x01, 0x00, 0x04, 0x0b, 0x08, 0x00, 0x09, 0x00, 0x00, 0x00
        /*0020*/ 	.byte	0x00, 0x00, 0x00, 0x00


//--------------------- .nv.info.default_function_kernel0 --------------------------
	.section	.nv.info.default_function_kernel0,"",@"SHT_CUDA_INFO"
	.sectionflags	@""
	.align	4


	//----- nvinfo : EIATTR_CUDA_API_VERSION
	.align		4
        /*0000*/ 	.byte	0x04, 0x37
        /*0002*/ 	.short	(.L_7 - .L_6)
.L_6:
        /*0004*/ 	.word	0x00000082


	//----- nvinfo : EIATTR_KPARAM_INFO
	.align		4
.L_7:
        /*0008*/ 	.byte	0x04, 0x17
        /*000a*/ 	.short	(.L_9 - .L_8)
.L_8:
        /*000c*/ 	.word	0x00000000
        /*0010*/ 	.short	0x0002
        /*0012*/ 	.short	0x0010
        /*0014*/ 	.byte	0x00, 0xf5, 0x21, 0x00


	//----- nvinfo : EIATTR_KPARAM_INFO
	.align		4
.L_9:
        /*0018*/ 	.byte	0x04, 0x17
        /*001a*/ 	.short	(.L_11 - .L_10)
.L_10:
        /*001c*/ 	.word	0x00000000
        /*0020*/ 	.short	0x0001
        /*0022*/ 	.short	0x0008
        /*0024*/ 	.byte	0x00, 0xf5, 0x21, 0x00


	//----- nvinfo : EIATTR_KPARAM_INFO
	.align		4
.L_11:
        /*0028*/ 	.byte	0x04, 0x17
        /*002a*/ 	.short	(.L_13 - .L_12)
.L_12:
        /*002c*/ 	.word	0x00000000
        /*0030*/ 	.short	0x0000
        /*0032*/ 	.short	0x0000
        /*0034*/ 	.byte	0x00, 0xf5, 0x21, 0x00


	//----- nvinfo : EIATTR_SPARSE_MMA_MASK
	.align		4
.L_13:
        /*0038*/ 	.byte	0x03, 0x50
        /*003a*/ 	.short	0x0000


	//----- nvinfo : EIATTR_MAXREG_COUNT
	.align		4
        /*003c*/ 	.byte	0x03, 0x1b
        /*003e*/ 	.short	0x00ff


	//----- nvinfo : EIATTR_NUM_BARRIERS
	.align		4
        /*0040*/ 	.byte	0x02, 0x4c
        /*0042*/ 	.byte	0x01
	.zero		1


	//----- nvinfo : EIATTR_MERCURY_ISA_VERSION
	.align		4
        /*0044*/ 	.byte	0x03, 0x5f
        /*0046*/ 	.short	0x0101


	//----- nvinfo : EIATTR_INT_WARP_WIDE_INSTR_OFFSETS
	.align		4
        /*0048*/ 	.byte	0x04, 0x31
        /*004a*/ 	.short	(.L_15 - .L_14)


	//   ....[0]....
.L_14:
        /*004c*/ 	.word	0x00002ab0


	//   ....[1]....
        /*0050*/ 	.word	0x00003eb0


	//----- nvinfo : EIATTR_VRC_CTA_INIT_COUNT
	.align		4
.L_15:
        /*0054*/ 	.byte	0x02, 0x4a
	.zero		1
	.zero		1


	//----- nvinfo : EIATTR_EXIT_INSTR_OFFSETS
	.align		4
        /*0058*/ 	.byte	0x04, 0x1c
        /*005a*/ 	.short	(.L_17 - .L_16)


	//   ....[0]....
.L_16:
        /*005c*/ 	.word	0x000026a0


	//   ....[1]....
        /*0060*/ 	.word	0x00004e10


	//   ....[2]....
        /*0064*/ 	.word	0x00004e60


	//----- nvinfo : EIATTR_MAX_THREADS
	.align		4
.L_17:
        /*0068*/ 	.byte	0x04, 0x05
        /*006a*/ 	.short	(.L_19 - .L_18)
.L_18:
        /*006c*/ 	.word	0x00000100
        /*0070*/ 	.word	0x00000001
        /*0074*/ 	.word	0x00000001


	//----- nvinfo : EIATTR_CRS_STACK_SIZE
	.align		4
.L_19:
        /*0078*/ 	.byte	0x04, 0x1e
        /*007a*/ 	.short	(.L_21 - .L_20)
.L_20:
        /*007c*/ 	.word	0x00000000


	//----- nvinfo : EIATTR_CBANK_PARAM_SIZE
	.align		4
.L_21:
        /*0080*/ 	.byte	0x03, 0x19
        /*0082*/ 	.short	0x0018


	//----- nvinfo : EIATTR_PARAM_CBANK
	.align		4
        /*0084*/ 	.byte	0x04, 0x0a
        /*0086*/ 	.short	(.L_23 - .L_22)
	.align		4
.L_22:
        /*0088*/ 	.word	index@(.nv.constant0.default_function_kernel0)
        /*008c*/ 	.short	0x0380
        /*008e*/ 	.short	0x0018


	//----- nvinfo : EIATTR_SW_WAR
	.align		4
.L_23:
        /*0090*/ 	.byte	0x04, 0x36
        /*0092*/ 	.short	(.L_25 - .L_24)
.L_24:
        /*0094*/ 	.word	0x00000008
.L_25:


//--------------------- .nv.callgraph             --------------------------
	.section	.nv.callgraph,"",@"SHT_CUDA_CALLGRAPH"
	.align	4
	.sectionentsize	8
	.align		4
        /*0000*/ 	.word	0x00000000
	.align		4
        /*0004*/ 	.word	0xffffffff
	.align		4
        /*0008*/ 	.word	0x00000000
	.align		4
        /*000c*/ 	.word	0xfffffffe
	.align		4
        /*0010*/ 	.word	0x00000000
	.align		4
        /*0014*/ 	.word	0xfffffffd
	.align		4
        /*0018*/ 	.word	0x00000000
	.align		4
        /*001c*/ 	.word	0xfffffffc


//--------------------- .text.default_function_kernel0 --------------------------
	.section	.text.default_function_kernel0,"ax",@progbits
	.align	128
        .global         default_function_kernel0
        .type           default_function_kernel0,@function
        .size           default_function_kernel0,(.L_x_8 - default_function_kernel0)
        .other          default_function_kernel0,@"STO_CUDA_ENTRY STV_DEFAULT"
default_function_kernel0:
.text.default_function_kernel0:
[----:B------:R-:W-:Y:S01]  /*0000*/  LDC R1, c[0x0][0x37c] ;  /* 0x0000df00ff017b82 */ /* 0x000fe20000000800 */
[----:B------:R-:W0:Y:S01]  /*0010*/  S2R R4, SR_CTAID.X ;  /* 0x0000000000047919 */ /* 0x000e220000002500 */
[----:B------:R-:W1:Y:S01]  /*0020*/  LDCU.64 UR8, c[0x0][0x358] ;  /* 0x00006b00ff0877ac */ /* 0x000e620008000a00 */
[----:B0-----:R-:W-:-:S13]  /*0030*/  ISETP.GT.U32.AND P0, PT, R4, 0x7d, PT ;  /* 0x0000007d0400780c */ /* 0x001fda0003f04070 */
[----:B-1----:R-:W-:Y:S05]  /*0040*/  @P0 BRA `(.L_x_0) ;  /* 0x0000002400980947 */ /* 0x002fea0003800000 */
[----:B------:R-:W-:Y:S01]  /*0050*/  LOP3.LUT R0, R4, 0xff, RZ, 0xc0, !PT ;  /* 0x000000ff04007812 */ /* 0x000fe200078ec0ff */
[----:B------:R-:W0:Y:S01]  /*0060*/  S2R R9, SR_TID.X ;  /* 0x0000000000097919 */ /* 0x000e220000002100 */
[----:B------:R-:W1:Y:S01]  /*0070*/  LDC.64 R2, c[0x0][0x380] ;  /* 0x0000e000ff027b82 */ /* 0x000e620000000a00 */
[----:B------:R-:W-:Y:S02]  /*0080*/  CS2R R88, SRZ ;  /* 0x0000000000587805 */ /* 0x000fe4000001ff00 */
[----:B------:R-:W-:Y:S01]  /*0090*/  CS2R R86, SRZ ;  /* 0x0000000000567805 */ /* 0x000fe2000001ff00 */
[----:B------:R-:W-:Y:S01]  /*00a0*/  IMAD R0, R0, 0x39, RZ ;  /* 0x0000003900007824 */ /* 0x000fe200078e02ff */
[----:B------:R-:W-:Y:S02]  /*00b0*/  CS2R R84, SRZ ;  /* 0x0000000000547805 */ /* 0x000fe4000001ff00 */
[----:B------:R-:W-:Y:S02]  /*00c0*/  CS2R R82, SRZ ;  /* 0x0000000000527805 */ /* 0x000fe4000001ff00 */
[----:B------:R-:W-:-:S02]  /*00d0*/  CS2R R80, SRZ ;  /* 0x0000000000507805 */ /* 0x000fc4000001ff00 */
[----:B------:R-:W-:Y:S02]  /*00e0*/  CS2R R78, SRZ ;  /* 0x00000000004e7805 */ /* 0x000fe4000001ff00 */
[----:B------:R-:W-:Y:S01]  /*00f0*/  SHF.R.U32.HI R100, RZ, 0xa, R0 ;  /* 0x0000000aff647819 */ /* 0x000fe20000011600 */
[----:B------:R-:W2:Y:S01]  /*0100*/  LDC.64 R104, c[0x0][0x388] ;  /* 0x0000e200ff687b82 */ /* 0x000ea20000000a00 */
[----:B------:R-:W-:Y:S02]  /*0110*/  CS2R R76, SRZ ;  /* 0x00000000004c7805 */ /* 0x000fe4000001ff00 */
[----:B------:R-:W-:Y:S02]  /*0120*/  CS2R R74, SRZ ;  /* 0x00000000004a7805 */ /* 0x000fe4000001ff00 */
[----:B------:R-:W-:Y:S02]  /*0130*/  PRMT R0, R100, 0x9910, RZ ;  /* 0x0000991064007816 */ /* 0x000fe400000000ff */
[----:B------:R-:W-:-:S02]  /*0140*/  CS2R R10, SRZ ;  /* 0x00000000000a7805 */ /* 0x000fc4000001ff00 */
[----:B------:R-:W-:Y:S02]  /*0150*/  CS2R R12, SRZ ;  /* 0x00000000000c7805 */ /* 0x000fe4000001ff00 */
[----:B------:R-:W-:Y:S02]  /*0160*/  CS2R R92, SRZ ;  /* 0x00000000005c7805 */ /* 0x000fe4000001ff00 */
[----:B------:R-:W-:Y:S01]  /*0170*/  CS2R R96, SRZ ;  /* 0x0000000000607805 */ /* 0x000fe2000001ff00 */
[----:B------:R-:W-:Y:S01]  /*0180*/  IMAD R0, R0, 0x12, RZ ;  /* 0x0000001200007824 */ /* 0x000fe200078e02ff */
[----:B------:R-:W-:Y:S02]  /*0190*/  CS2R R14, SRZ ;  /* 0x00000000000e7805 */ /* 0x000fe4000001ff00 */
[----:B------:R-:W-:Y:S02]  /*01a0*/  CS2R R16, SRZ ;  /* 0x0000000000107805 */ /* 0x000fe4000001ff00 */
[----:B------:R-:W-:-:S02]  /*01b0*/  CS2R R18, SRZ ;  /* 0x0000000000127805 */ /* 0x000fc4000001ff00 */
[----:B------:R-:W-:Y:S02]  /*01c0*/  CS2R R20, SRZ ;  /* 0x0000000000147805 */ /* 0x000fe4000001ff00 */
[----:B------:R-:W-:Y:S02]  /*01d0*/  IADD3 R0, PT, PT, RZ, -R0, RZ ;  /* 0x80000000ff007210 */ /* 0x000fe40007ffe0ff */
[----:B------:R-:W-:Y:S02]  /*01e0*/  CS2R R22, SRZ ;  /* 0x0000000000167805 */ /* 0x000fe4000001ff00 */
[----:B------:R-:W-:Y:S02]  /*01f0*/  CS2R R56, SRZ ;  /* 0x0000000000387805 */ /* 0x000fe4000001ff00 */
[----:B------:R-:W-:Y:S02]  /*0200*/  CS2R R58, SRZ ;  /* 0x00000000003a7805 */ /* 0x000fe4000001ff00 */
[----:B------:R-:W-:-:S02]  /*0210*/  PRMT R99, R0, 0x7710, RZ ;  /* 0x0000771000637816 */ /* 0x000fc400000000ff */
[----:B------:R-:W-:Y:S02]  /*0220*/  CS2R R60, SRZ ;  /* 0x00000000003c7805 */ /* 0x000fe4000001ff00 */
[----:B------:R-:W-:Y:S02]  /*0230*/  CS2R R62, SRZ ;  /* 0x00000000003e7805 */ /* 0x000fe4000001ff00 */
[----:B------:R-:W-:Y:S02]  /*0240*/  CS2R R64, SRZ ;  /* 0x0000000000407805 */ /* 0x000fe4000001ff00 */
[----:B------:R-:W-:Y:S02]  /*0250*/  IADD3 R99, PT, PT, R99, R4, RZ ;  /* 0x0000000463637210 */ /* 0x000fe40007ffe0ff */
[----:B------:R-:W-:Y:S02]  /*0260*/  CS2R R66, SRZ ;  /* 0x0000000000427805 */ /* 0x000fe4000001ff00 */
[----:B0-----:R-:W-:-:S02]  /*0270*/  SHF.R.U32.HI R0, RZ, 0x1, R9 ;  /* 0x00000001ff007819 */ /* 0x001fc40000011609 */
[----:B------:R-:W-:Y:S02]  /*0280*/  CS2R R68, SRZ ;  /* 0x0000000000447805 */ /* 0x000fe4000001ff00 */
[----:B------:R-:W-:Y:S02]  /*0290*/  SHF.L.U32 R4, R9, 0x1, RZ ;  /* 0x0000000109047819 */ /* 0x000fe400000006ff */
[----:B------:R-:W-:Y:S02]  /*02a0*/  CS2R R70, SRZ ;  /* 0x0000000000467805 */ /* 0x000fe4000001ff00 */
[----:B------:R-:W-:Y:S02]  /*02b0*/  LOP3.LUT R99, R99, 0xff, RZ, 0xc0, !PT ;  /* 0x000000ff63637812 */ /* 0x000fe400078ec0ff */
[----:B------:R-:W-:Y:S02]  /*02c0*/  CS2R R90, SRZ ;  /* 0x00000000005a7805 */ /* 0x000fe4000001ff00 */
[----:B------:R-:W-:-:S02]  /*02d0*/  LEA R5, R100, R9, 0x7 ;  /* 0x0000000964057211 */ /* 0x000fc400078e38ff */
[----:B------:R-:W-:Y:S02]  /*02e0*/  CS2R R94, SRZ ;  /* 0x00000000005e7805 */ /* 0x000fe4000001ff00 */
[----:B------:R-:W-:Y:S01]  /*02f0*/  LOP3.LUT R4, R4, 0x2, RZ, 0xc0, !PT ;  /* 0x0000000204047812 */ /* 0x000fe200078ec0ff */
[----:B------:R-:W-:Y:S01]  /*0300*/  UMOV UR4, URZ ;  /* 0x000000ff00047c82 */ /* 0x000fe20008000000 */
[----:B------:R-:W-:Y:S01]  /*0310*/  LEA R7, R99, R0, 0x7 ;  /* 0x0000000063077211 */ /* 0x000fe200078e38ff */
[----:B------:R-:W-:Y:S02]  /*0320*/  IMAD R5, R5, 0x302, RZ ;  /* 0x0000030205057824 */ /* 0x000fe400078e02ff */
[----:B------:R-:W-:Y:S01]  /*0330*/  HFMA2 R0, -RZ, RZ, 0, 0 ;  /* 0x00000000ff007431 */ /* 0x000fe200000001ff */
[----:B------:R-:W-:Y:S02]  /*0340*/  ISETP.GT.U32.AND P0, PT, R9, 0x7f, PT ;  /* 0x0000007f0900780c */ /* 0x000fe40003f04070 */
[----:B------:R-:W-:Y:S01]  /*0350*/  CS2R R8, SRZ ;  /* 0x0000000000087805 */ /* 0x000fe2000001ff00 */
[----:B------:R-:W-:Y:S01]  /*0360*/  IMAD R7, R7, 0x302, R4 ;  /* 0x0000030207077824 */ /* 0x000fe200078e0204 */
[----:B------:R-:W-:Y:S01]  /*0370*/  MOV R72, RZ ;  /* 0x000000ff00487202 */ /* 0x000fe20000000f00 */
[----:B-1----:R-:W-:Y:S01]  /*0380*/  IMAD.WIDE.U32 R2, R5, 0x4, R2 ;  /* 0x0000000405027825 */ /* 0x002fe200078e0002 */
[----:B------:R-:W-:-:S03]  /*0390*/  CS2R R4, SRZ ;  /* 0x0000000000047805 */ /* 0x000fc6000001ff00 */
[----:B--2---:R-:W-:Y:S01]  /*03a0*/  IMAD.WIDE.U32 R104, R7, 0x4, R104 ;  /* 0x0000000407687825 */ /* 0x004fe200078e0068 */
[----:B------:R-:W-:Y:S02]  /*03b0*/  IADD3 R108, P2, PT, R2, 0x8, RZ ;  /* 0x00000008026c7810 */ /* 0x000fe40007f5e0ff */
[----:B------:R-:W-:Y:S02]  /*03c0*/  CS2R R6, SRZ ;  /* 0x0000000000067805 */ /* 0x000fe4000001ff00 */
[----:B------:R-:W-:Y:S02]  /*03d0*/  IADD3 R106, P1, PT, R104, 0x4, RZ ;  /* 0x00000004686a7810 */ /* 0x000fe40007f3e0ff */
[----:B------:R-:W-:Y:S02]  /*03e0*/  IADD3.X R107, PT, PT, RZ, R3, RZ, P2, !PT ;  /* 0x00000003ff6b7210 */ /* 0x000fe400017fe4ff */
[----:B------:R-:W-:Y:S02]  /*03f0*/  CS2R R2, SRZ ;  /* 0x0000000000027805 */ /* 0x000fe4000001ff00 */
[----:B------:R-:W-:-:S02]  /*0400*/  MOV R103, R105 ;  /* 0x0000006900677202 */ /* 0x000fc40000000f00 */
[----:B------:R-:W-:-:S07]  /*0410*/  IADD3.X R105, PT, PT, RZ, R105, RZ, P1, !PT ;  /* 0x00000069ff697210 */ /* 0x000fce0000ffe4ff */
.L_x_1:
[----:B------:R-:W-:Y:S02]  /*0420*/  MOV R24, R104 ;  /* 0x0000006800187202 */ /* 0x000fe40000000f00 */
[----:B------:R-:W-:Y:S02]  /*0430*/  MOV R25, R103 ;  /* 0x0000006700197202 */ /* 0x000fe40000000f00 */
[----:B------:R-:W-:Y:S02]  /*0440*/  MOV R109, R107 ;  /* 0x0000006b006d7202 */ /* 0x000fe40000000f00 */
[----:B------:R-:W-:Y:S01]  /*0450*/  MOV R30, R106 ;  /* 0x0000006a001e7202 */ /* 0x000fe20000000f00 */
[----:B------:R-:W2:Y:S01]  /*0460*/  LDG.E.CONSTANT R28, desc[UR8][R24.64] ;  /* 0x00000008181c7981 */ /* 0x000ea2000c1e9900 */
[----:B------:R-:W-:-:S03]  /*0470*/  MOV R31, R105 ;  /* 0x00000069001f7202 */ /* 0x000fc60000000f00 */
[----:B------:R-:W3:Y:S04]  /*0480*/  @!P0 LDG.E.CONSTANT R26, desc[UR8][R108.64] ;  /* 0x000000086c1a8981 */ /* 0x000ee8000c1e9900 */
[----:B------:R-:W3:Y:S04]  /*0490*/  @!P0 LDG.E.CONSTANT R27, desc[UR8][R108.64+0x4] ;  /* 0x000004086c1b8981 */ /* 0x000ee8000c1e9900 */
[----:B------:R-:W3:Y:S04]  /*04a0*/  @!P0 LDG.E.CONSTANT R24, desc[UR8][R108.64+-0x8] ;  /* 0xfffff8086c188981 */ /* 0x000ee8000c1e9900 */
[----:B------:R0:W3:Y:S04]  /*04b0*/  @!P0 LDG.E.CONSTANT R25, desc[UR8][R108.64+-0x4] ;  /* 0xfffffc086c198981 */ /* 0x0000e8000c1e9900 */
[----:B------:R-:W2:Y:S01]  /*04c0*/  LDG.E.CONSTANT R29, desc[UR8][R30.64] ;  /* 0x000000081e1d7981 */ /* 0x000ea2000c1e9900 */
[----:B------:R-:W1:Y:S01]  /*04d0*/  S2UR UR7, SR_CgaCtaId ;  /* 0x00000000000779c3 */ /* 0x000e620000008800 */
[----:B------:R-:W4:Y:S01]  /*04e0*/  S2R R98, SR_TID.X ;  /* 0x0000000000627919 */ /* 0x000f220000002100 */
[----:B------:R-:W-:-:S02]  /*04f0*/  UMOV UR5, 0x400 ;  /* 0x0000040000057882 */ /* 0x000fc40000000000 */
[----:B------:R-:W-:Y:S02]  /*0500*/  UIADD3 UR6, UPT, UPT, UR5, 0x800, URZ ;  /* 0x0000080005067890 */ /* 0x000fe4000fffe0ff */
[----:B-1----:R-:W-:Y:S02]  /*0510*/  ULEA UR5, UR7, UR5, 0x18 ;  /* 0x0000000507057291 */ /* 0x002fe4000f8ec0ff */
[----:B------:R-:W-:-:S04]  /*0520*/  ULEA UR6, UR7, UR6, 0x18 ;  /* 0x0000000607067291 */ /* 0x000fc8000f8ec0ff */
[C---:B----4-:R-:W-:Y:S01]  /*0530*/  @!P0 LEA R48, R98.reuse, UR5, 0x4 ;  /* 0x0000000562308c11 */ /* 0x050fe2000f8e20ff */
[----:B------:R-:W-:Y:S01]  /*0540*/  BAR.SYNC.DEFER_BLOCKING 0x0 ;  /* 0x0000000000007b1d */ /* 0x000fe20000010000 */
[C---:B------:R-:W-:Y:S02]  /*0550*/  SHF.L.U32 R102, R98.reuse, 0x3, RZ ;  /* 0x0000000362667819 */ /* 0x040fe400000006ff */
[----:B------:R-:W-:Y:S02]  /*0560*/  SHF.L.U32 R101, R98, 0x5, RZ ;  /* 0x0000000562657819 */ /* 0x000fe400000006ff */
[----:B------:R-:W-:Y:S02]  /*0570*/  LOP3.LUT R73, R102, 0x700, RZ, 0xc0, !PT ;  /* 0x0000070066497812 */ /* 0x000fe400078ec0ff */
[----:B------:R-:W-:Y:S02]  /*0580*/  LOP3.LUT R101, R101, 0x3e0, RZ, 0xc0, !PT ;  /* 0x000003e065657812 */ /* 0x000fe400078ec0ff */
[----:B0-----:R-:W-:-:S04]  /*0590*/  IADD3 R108, P1, PT, R108, 0x10, RZ ;  /* 0x000000106c6c7810 */ /* 0x001fc80007f3e0ff */
[----:B------:R-:W-:Y:S01]  /*05a0*/  IADD3.X R107, PT, PT, RZ, R109, RZ, P1, !PT ;  /* 0x0000006dff6b7210 */ /* 0x000fe20000ffe4ff */
[----:B---3--:R-:W-:Y:S04]  /*05b0*/  @!P0 STS.128 [R48], R24 ;  /* 0x0000001830008388 */ /* 0x008fe80000000c00 */
[----:B--2---:R-:W-:Y:S01]  /*05c0*/  STS.64 [R102+UR6], R28 ;  /* 0x0000001c66007988 */ /* 0x004fe20008000a06 */
[----:B------:R-:W-:Y:S06]  /*05d0*/  BAR.SYNC.DEFER_BLOCKING 0x0 ;  /* 0x0000000000007b1d */ /* 0x000fec0000010000 */
[----:B------:R-:W-:Y:S04]  /*05e0*/  LDS.128 R24, [R73+UR5] ;  /* 0x0000000549187984 */ /* 0x000fe80008000c00 */
[----:B------:R-:W0:Y:S04]  /*05f0*/  LDS.128 R32, [R101+UR6+0x10] ;  /* 0x0000100665207984 */ /* 0x000e280008000c00 */
[----:B------:R-:W1:Y:S04]  /*0600*/  LDS.128 R40, [R101+UR6] ;  /* 0x0000000665287984 */ /* 0x000e680008000c00 */
[----:B------:R-:W2:Y:S04]  /*0610*/  LDS.128 R36, [R101+UR6+0x400] ;  /* 0x0004000665247984 */ /* 0x000ea80008000c00 */
[----:B------:R-:W3:Y:S04]  /*0620*/  LDS.128 R28, [R101+UR6+0x410] ;  /* 0x00041006651c7984 */ /* 0x000ee80008000c00 */
[----:B------:R-:W4:Y:S04]  /*0630*/  LDS.128 R52, [R73+UR5+0x10] ;  /* 0x0000100549347984 */ /* 0x000f280008000c00 */
[----:B------:R-:W5:Y:S01]  /*0640*/  LDS.128 R44, [R73+UR5+0x20] ;  /* 0x00002005492c7984 */ /* 0x000f620008000c00 */
[----:B0-----:R-:W-:-:S04]  /*0650*/  FFMA R48, R24, R32, R95 ;  /* 0x0000002018307223 */ /* 0x001fc8000000005f */
[C---:B------:R-:W-:Y:S02]  /*0660*/  FFMA R109, R25.reuse, R33, R48 ;  /* 0x00000021196d7223 */ /* 0x040fe40000000030 */
[----:B------:R-:W0:Y:S01]  /*0670*/  LDS.128 R48, [R73+UR5+0x30] ;  /* 0x0000300549307984 */ /* 0x000e220008000c00 */
[C---:B-1----:R-:W-:Y:S01]  /*0680*/  FFMA R94, R24.reuse, R40, R94 ;  /* 0x00000028185e7223 */ /* 0x042fe2000000005e */
[C---:B--2---:R-:W-:Y:S01]  /*0690*/  FFMA R96, R24.reuse, R36, R96 ;  /* 0x0000002418607223 */ /* 0x044fe20000000060 */
[----:B---3--:R-:W-:Y:S02]  /*06a0*/  FFMA R24, R24, R28, R97 ;  /* 0x0000001c18187223 */ /* 0x008fe40000000061 */
[C---:B------:R-:W-:Y:S01]  /*06b0*/  FFMA R95, R25.reuse, R41, R94 ;  /* 0x00000029195f7223 */ /* 0x040fe2000000005e */
[C---:B------:R-:W-:Y:S01]  /*06c0*/  FFMA R97, R25.reuse, R37, R96 ;  /* 0x0000002519617223 */ /* 0x040fe20000000060 */
[----:B------:R-:W-:Y:S01]  /*06d0*/  FFMA R25, R25, R29, R24 ;  /* 0x0000001d19197223 */ /* 0x000fe20000000018 */
[C---:B------:R-:W-:Y:S01]  /*06e0*/  FFMA R24, R26.reuse, R34, R109 ;  /* 0x000000221a187223 */ /* 0x040fe2000000006d */
[C---:B------:R-:W-:Y:S01]  /*06f0*/  FFMA R94, R26.reuse, R42, R95 ;  /* 0x0000002a1a5e7223 */ /* 0x040fe2000000005f */
[C---:B------:R-:W-:Y:S01]  /*0700*/  FFMA R96, R26.reuse, R38, R97 ;  /* 0x000000261a607223 */ /* 0x040fe20000000061 */
[----:B------:R-:W-:Y:S01]  /*0710*/  FFMA R26, R26, R30, R25 ;  /* 0x0000001e1a1a7223 */ /* 0x000fe20000000019 */
[----:B------:R-:W-:Y:S01]  /*0720*/  FFMA R95, R27, R35, R24 ;  /* 0x000000231b5f7223 */ /* 0x000fe20000000018 */
[-C--:B----4-:R-:W-:Y:S01]  /*0730*/  FFMA R24, R32, R52.reuse, R91 ;  /* 0x0000003420187223 */ /* 0x090fe2000000005b */
[-C--:B------:R-:W-:Y:S01]  /*0740*/  FFMA R90, R40, R52.reuse, R90 ;  /* 0x00000034285a7223 */ /* 0x080fe2000000005a */
[-C--:B------:R-:W-:Y:S01]  /*0750*/  FFMA R92, R36, R52.reuse, R92 ;  /* 0x00000034245c7223 */ /* 0x080fe2000000005c */
[----:B------:R-:W-:Y:S01]  /*0760*/  FFMA R52, R28, R52, R93 ;  /* 0x000000341c347223 */ /* 0x000fe2000000005d */
[----:B------:R-:W-:Y:S01]  /*0770*/  FFMA R109, R33, R53, R24 ;  /* 0x00000035216d7223 */ /* 0x000fe20000000018 */
[C---:B------:R-:W-:Y:S01]  /*0780*/  FFMA R94, R27.reuse, R43, R94 ;  /* 0x0000002b1b5e7223 */ /* 0x040fe2000000005e */
[C---:B------:R-:W-:Y:S01]  /*0790*/  FFMA R96, R27.reuse, R39, R96 ;  /* 0x000000271b607223 */ /* 0x040fe20000000060 */
[----:B------:R-:W-:Y:S01]  /*07a0*/  FFMA R97, R27, R31, R26 ;  /* 0x0000001f1b617223 */ /* 0x000fe2000000001a */
[-C--:B------:R-:W-:Y:S01]  /*07b0*/  FFMA R91, R41, R53.reuse, R90 ;  /* 0x00000035295b7223 */ /* 0x080fe2000000005a */
[-C--:B------:R-:W-:Y:S01]  /*07c0*/  FFMA R93, R37, R53.reuse, R92 ;  /* 0x00000035255d7223 */ /* 0x080fe2000000005c */
[----:B------:R-:W1:Y:S01]  /*07d0*/  LDS.128 R24, [R73+UR5+0x40] ;  /* 0x0000400549187984 */ /* 0x000e620008000c00 */
[----:B------:R-:W-:Y:S01]  /*07e0*/  FFMA R53, R29, R53, R52 ;  /* 0x000000351d357223 */ /* 0x000fe20000000034 */
[-C--:B------:R-:W-:Y:S01]  /*07f0*/  FFMA R52, R34, R54.reuse, R109 ;  /* 0x0000003622347223 */ /* 0x080fe2000000006d */
[-C--:B------:R-:W-:Y:S01]  /*0800*/  FFMA R90, R42, R54.reuse, R91 ;  /* 0x000000362a5a7223 */ /* 0x080fe2000000005b */
[-C--:B------:R-:W-:Y:S01]  /*0810*/  FFMA R92, R38, R54.reuse, R93 ;  /* 0x00000036265c7223 */ /* 0x080fe2000000005d */
[----:B------:R-:W-:Y:S01]  /*0820*/  FFMA R54, R30, R54, R53 ;  /* 0x000000361e367223 */ /* 0x000fe20000000035 */
[----:B------:R-:W-:Y:S01]  /*0830*/  FFMA R91, R35, R55, R52 ;  /* 0x00000037235b7223 */ /* 0x000fe20000000034 */
[-C--:B-----5:R-:W-:Y:S01]  /*0840*/  FFMA R52, R32, R44.reuse, R71 ;  /* 0x0000002c20347223 */ /* 0x0a0fe20000000047 */
[-C--:B------:R-:W-:Y:S01]  /*0850*/  FFMA R72, R40, R44.reuse, R72 ;  /* 0x0000002c28487223 */ /* 0x080fe20000000048 */
[-C--:B------:R-:W-:Y:S01]  /*0860*/  FFMA R12, R36, R44.reuse, R12 ;  /* 0x0000002c240c7223 */ /* 0x080fe2000000000c */
[----:B------:R-:W-:Y:S01]  /*0870*/  FFMA R44, R28, R44, R11 ;  /* 0x0000002c1c2c7223 */ /* 0x000fe2000000000b */
[----:B------:R-:W-:Y:S01]  /*0880*/  FFMA R109, R33, R45, R52 ;  /* 0x0000002d216d7223 */ /* 0x000fe20000000034 */
[-C--:B------:R-:W-:Y:S01]  /*0890*/  FFMA R90, R43, R55.reuse, R90 ;  /* 0x000000372b5a7223 */ /* 0x080fe2000000005a */
[-C--:B------:R-:W-:Y:S01]  /*08a0*/  FFMA R92, R39, R55.reuse, R92 ;  /* 0x00000037275c7223 */ /* 0x080fe2000000005c */
[----:B------:R-:W-:Y:S01]  /*08b0*/  FFMA R93, R31, R55, R54 ;  /* 0x000000371f5d7223 */ /* 0x000fe20000000036 */
[-C--:B------:R-:W-:Y:S01]  /*08c0*/  FFMA R11, R41, R45.reuse, R72 ;  /* 0x0000002d290b7223 */ /* 0x080fe20000000048 */
[-C--:B------:R-:W-:Y:S01]  /*08d0*/  FFMA R71, R37, R45.reuse, R12 ;  /* 0x0000002d25477223 */ /* 0x080fe2000000000c */
[----:B------:R-:W2:Y:S01]  /*08e0*/  LDS.128 R52, [R73+UR5+0x50] ;  /* 0x0000500549347984 */ /* 0x000ea20008000c00 */
[----:B------:R-:W-:Y:S01]  /*08f0*/  FFMA R45, R29, R45, R44 ;  /* 0x0000002d1d2d7223 */ /* 0x000fe2000000002c */
[-C--:B------:R-:W-:Y:S01]  /*0900*/  FFMA R44, R34, R46.reuse, R109 ;  /* 0x0000002e222c7223 */ /* 0x080fe2000000006d */
[-C--:B------:R-:W-:Y:S01]  /*0910*/  FFMA R12, R38, R46.reuse, R71 ;  /* 0x0000002e260c7223 */ /* 0x080fe20000000047 */
[-C--:B------:R-:W-:Y:S01]  /*0920*/  FFMA R72, R42, R46.reuse, R11 ;  /* 0x0000002e2a487223 */ /* 0x080fe2000000000b */
[----:B------:R-:W-:Y:S01]  /*0930*/  FFMA R46, R30, R46, R45 ;  /* 0x0000002e1e2e7223 */ /* 0x000fe2000000002d */
[-C--:B------:R-:W-:Y:S01]  /*0940*/  FFMA R71, R35, R47.reuse, R44 ;  /* 0x0000002f23477223 */ /* 0x080fe2000000002c */
[----:B0-----:R-:W-:Y:S01]  /*0950*/  FFMA R44, R32, R48, R69 ;  /* 0x00000030202c7223 */ /* 0x001fe20000000045 */
[-C--:B------:R-:W-:Y:S01]  /*0960*/  FFMA R72, R43, R47.reuse, R72 ;  /* 0x0000002f2b487223 */ /* 0x080fe20000000048 */
[-C--:B------:R-:W-:Y:S01]  /*0970*/  FFMA R12, R39, R47.reuse, R12 ;  /* 0x0000002f270c7223 */ /* 0x080fe2000000000c */
[----:B------:R-:W-:Y:S01]  /*0980*/  FFMA R11, R31, R47, R46 ;  /* 0x0000002f1f0b7223 */ /* 0x000fe2000000002e */
[----:B------:R-:W-:-:S02]  /*0990*/  FFMA R109, R33, R49, R44 ;  /* 0x00000031216d7223 */ /* 0x000fc4000000002c */
[----:B------:R-:W0:Y:S01]  /*09a0*/  LDS.128 R44, [R73+UR5+0x60] ;  /* 0x00006005492c7984 */ /* 0x000e220008000c00 */
[-C--:B------:R-:W-:Y:S01]  /*09b0*/  FFMA R70, R40, R48.reuse, R70 ;  /* 0x0000003028467223 */ /* 0x080fe20000000046 */
[-C--:B------:R-:W-:Y:S01]  /*09c0*/  FFMA R10, R36, R48.reuse, R10 ;  /* 0x00000030240a7223 */ /* 0x080fe2000000000a */
[----:B------:R-:W-:Y:S02]  /*09d0*/  FFMA R48, R28, R48, R9 ;  /* 0x000000301c307223 */ /* 0x000fe40000000009 */
[-C--:B------:R-:W-:Y:S01]  /*09e0*/  FFMA R9, R41, R49.reuse, R70 ;  /* 0x0000003129097223 */ /* 0x080fe20000000046 */
[-C--:B------:R-:W-:Y:S01]  /*09f0*/  FFMA R69, R37, R49.reuse, R10 ;  /* 0x0000003125457223 */ /* 0x080fe2000000000a */
[----:B------:R-:W-:Y:S01]  /*0a00*/  FFMA R49, R29, R49, R48 ;  /* 0x000000311d317223 */ /* 0x000fe20000000030 */
[-C--:B------:R-:W-:Y:S01]  /*0a10*/  FFMA R48, R34, R50.reuse, R109 ;  /* 0x0000003222307223 */ /* 0x080fe2000000006d */
[-C--:B------:R-:W-:Y:S01]  /*0a20*/  FFMA R70, R42, R50.reuse, R9 ;  /* 0x000000322a467223 */ /* 0x080fe20000000009 */
[-C--:B------:R-:W-:Y:S01]  /*0a30*/  FFMA R10, R38, R50.reuse, R69 ;  /* 0x00000032260a7223 */ /* 0x080fe20000000045 */
[----:B------:R-:W-:Y:S01]  /*0a40*/  FFMA R50, R30, R50, R49 ;  /* 0x000000321e327223 */ /* 0x000fe20000000031 */
[----:B------:R-:W-:Y:S01]  /*0a50*/  FFMA R69, R35, R51, R48 ;  /* 0x0000003323457223 */ /* 0x000fe20000000030 */
[-C--:B-1----:R-:W-:Y:S01]  /*0a60*/  FFMA R48, R32, R24.reuse, R67 ;  /* 0x0000001820307223 */ /* 0x082fe20000000043 */
        /* <DEDUP_REMOVED lines=16> */
[-C--:B--2---:R-:W-:Y:S01]  /*0b70*/  FFMA R24, R32, R52.reuse, R65 ;  /* 0x0000003420187223 */ /* 0x084fe20000000041 */
        /* <DEDUP_REMOVED lines=32> */
[-C--:B------:R-:W-:Y:S01]  /*0d80*/  FFMA R63, R35, R47.reuse, R44 ;  /* 0x0000002f233f7223 */ /* 0x080fe2000000002c */
[-C--:B-1----:R-:W-:Y:S01]  /*0d90*/  FFMA R44, R32, R48.reuse, R61 ;  /* 0x00000030202c7223 */ /* 0x082fe2000000003d */
[-C--:B------:R-:W-:Y:S01]  /*0da0*/  FFMA R62, R40, R48.reuse, R62 ;  /* 0x00000030283e7223 */ /* 0x080fe2000000003e */
[-C--:B------:R-:W-:Y:S01]  /*0db0*/  FFMA R2, R36, R48.reuse, R2 ;  /* 0x0000003024027223 */ /* 0x080fe20000000002 */
[-C--:B------:R-:W-:Y:S01]  /*0dc0*/  FFMA R64, R43, R47.reuse, R64 ;  /* 0x0000002f2b407223 */ /* 0x080fe20000000040 */
[-C--:B------:R-:W-:Y:S01]  /*0dd0*/  FFMA R4, R39, R47.reuse, R4 ;  /* 0x0000002f27047223 */ /* 0x080fe20000000004 */
[----:B------:R-:W-:Y:S01]  /*0de0*/  FFMA R3, R31, R47, R46 ;  /* 0x0000002f1f037223 */ /* 0x000fe2000000002e */
[----:B------:R-:W-:Y:S01]  /*0df0*/  FFMA R0, R28, R48, R0 ;  /* 0x000000301c007223 */ /* 0x000fe20000000000 */
[----:B------:R-:W-:-:S02]  /*0e00*/  FFMA R111, R33, R49, R44 ;  /* 0x00000031216f7223 */ /* 0x000fc4000000002c */
[----:B------:R-:W1:Y:S01]  /*0e10*/  LDS.128 R44, [R73+UR5+0xa0] ;  /* 0x0000a005492c7984 */ /* 0x000e620008000c00 */
[-C--:B------:R-:W-:Y:S01]  /*0e20*/  FFMA R61, R41, R49.reuse, R62 ;  /* 0x00000031293d7223 */ /* 0x080fe2000000003e */
[-C--:B------:R-:W-:Y:S01]  /*0e30*/  FFMA R109, R37, R49.reuse, R2 ;  /* 0x00000031256d7223 */ /* 0x080fe20000000002 */
[----:B------:R-:W-:Y:S01]  /*0e40*/  FFMA R49, R29, R49, R0 ;  /* 0x000000311d317223 */ /* 0x000fe20000000000 */
[-C--:B------:R-:W-:Y:S01]  /*0e50*/  FFMA R0, R34, R50.reuse, R111 ;  /* 0x0000003222007223 */ /* 0x080fe2000000006f */
[-C--:B------:R-:W-:Y:S01]  /*0e60*/  FFMA R62, R42, R50.reuse, R61 ;  /* 0x000000322a3e7223 */ /* 0x080fe2000000003d */
[-C--:B------:R-:W-:Y:S01]  /*0e70*/  FFMA R2, R38, R50.reuse, R109 ;  /* 0x0000003226027223 */ /* 0x080fe2000000006d */
[----:B------:R-:W-:Y:S01]  /*0e80*/  FFMA R50, R30, R50, R49 ;  /* 0x000000321e327223 */ /* 0x000fe20000000031 */
[-C--:B--2---:R-:W-:Y:S01]  /*0e90*/  FFMA R48, R32, R24.reuse, R59 ;  /* 0x0000001820307223 */ /* 0x084fe2000000003b */
[-C--:B------:R-:W-:Y:S01]  /*0ea0*/  FFMA R60, R40, R24.reuse, R60 ;  /* 0x00000018283c7223 */ /* 0x080fe2000000003c */
[-C--:B------:R-:W-:Y:S01]  /*0eb0*/  FFMA R74, R36, R24.reuse, R74 ;  /* 0x00000018244a7223 */ /* 0x080fe2000000004a */
[----:B------:R-:W-:Y:S01]  /*0ec0*/  FFMA R24, R28, R24, R75 ;  /* 0x000000181c187223 */ /* 0x000fe2000000004b */
        /* <DEDUP_REMOVED lines=27> */
[----:B------:R-:W-:-:S03]  /*1080*/  FFMA R58, R42, R54, R57 ;  /* 0x000000362a3a7223 */ /* 0x000fc60000000039 */
[----:B------:R-:W-:Y:S01]  /*1090*/  FFMA R57, R35, R55, R52 ;  /* 0x0000003723397223 */ /* 0x000fe20000000034 */
[-C--:B-1----:R-:W-:Y:S01]  /*10a0*/  FFMA R52, R32, R44.reuse, R23 ;  /* 0x0000002c20347223 */ /* 0x082fe20000000017 */
        /* <DEDUP_REMOVED lines=8> */
[-C--:B------:R-:W-:Y:S01]  /*1130*/  FFMA R76, R38, R54.reuse, R77 ;  /* 0x00000036264c7223 */ /* 0x080fe2000000004d */
[----:B------:R-:W-:Y:S01]  /*1140*/  FFMA R54, R30, R54, R53 ;  /* 0x000000361e367223 */ /* 0x000fe20000000035 */
[----:B------:R-:W-:Y:S01]  /*1150*/  FFMA R56, R42, R46, R23 ;  /* 0x0000002e2a387223 */ /* 0x000fe20000000017 */
[----:B------:R-:W-:Y:S01]  /*1160*/  FFMA R23, R35, R47, R44 ;  /* 0x0000002f23177223 */ /* 0x000fe2000000002c */
[-C--:B--2---:R-:W-:Y:S01]  /*1170*/  FFMA R44, R32, R48.reuse, R21 ;  /* 0x00000030202c7223 */ /* 0x084fe20000000015 */
[-C--:B------:R-:W-:Y:S01]  /*1180*/  FFMA R22, R40, R48.reuse, R22 ;  /* 0x0000003028167223 */ /* 0x080fe20000000016 */
[-C--:B------:R-:W-:Y:S01]  /*1190*/  FFMA R80, R36, R48.reuse, R80 ;  /* 0x0000003024507223 */ /* 0x080fe20000000050 */
[-C--:B------:R-:W-:Y:S01]  /*11a0*/  FFMA R58, R43, R55.reuse, R58 ;  /* 0x000000372b3a7223 */ /* 0x080fe2000000003a */
[-C--:B------:R-:W-:Y:S01]  /*11b0*/  FFMA R76, R39, R55.reuse, R76 ;  /* 0x00000037274c7223 */ /* 0x080fe2000000004c */
[----:B------:R-:W-:Y:S01]  /*11c0*/  FFMA R77, R31, R55, R54 ;  /* 0x000000371f4d7223 */ /* 0x000fe20000000036 */
[----:B------:R-:W-:Y:S01]  /*11d0*/  FFMA R48, R28, R48, R81 ;  /* 0x000000301c307223 */ /* 0x000fe20000000051 */
[----:B------:R-:W1:Y:S01]  /*11e0*/  LDS.128 R52, [R73+UR5+0xd0] ;  /* 0x0000d00549347984 */ /* 0x000e620008000c00 */
[-C--:B------:R-:W-:Y:S01]  /*11f0*/  FFMA R109, R33, R49.reuse, R44 ;  /* 0x00000031216d7223 */ /* 0x080fe2000000002c */
[-C--:B------:R-:W-:Y:S01]  /*1200*/  FFMA R21, R41, R49.reuse, R22 ;  /* 0x0000003129157223 */ /* 0x080fe20000000016 */
[-C--:B------:R-:W-:Y:S01]  /*1210*/  FFMA R81, R37, R49.reuse, R80 ;  /* 0x0000003125517223 */ /* 0x080fe20000000050 */
[----:B------:R-:W-:Y:S01]  /*1220*/  FFMA R49, R29, R49, R48 ;  /* 0x000000311d317223 */ /* 0x000fe20000000030 */
[----:B------:R-:W-:Y:S01]  /*1230*/  FFMA R48, R34, R50, R109 ;  /* 0x0000003222307223 */ /* 0x000fe2000000006d */
[-C--:B------:R-:W-:Y:S01]  /*1240*/  FFMA R78, R38, R46.reuse, R79 ;  /* 0x0000002e264e7223 */ /* 0x080fe2000000004f */
[----:B------:R-:W-:Y:S01]  /*1250*/  FFMA R46, R30, R46, R45 ;  /* 0x0000002e1e2e7223 */ /* 0x000fe2000000002d */
[-C--:B------:R-:W-:Y:S01]  /*1260*/  FFMA R22, R42, R50.reuse, R21 ;  /* 0x000000322a167223 */ /* 0x080fe20000000015 */
[-C--:B------:R-:W-:Y:S01]  /*1270*/  FFMA R80, R38, R50.reuse, R81 ;  /* 0x0000003226507223 */ /* 0x080fe20000000051 */
[----:B------:R-:W-:Y:S01]  /*1280*/  FFMA R21, R35, R51, R48 ;  /* 0x0000003323157223 */ /* 0x000fe20000000030 */
[----:B------:R-:W-:Y:S01]  /*1290*/  FFMA R50, R30, R50, R49 ;  /* 0x000000321e327223 */ /* 0x000fe20000000031 */
[----:B0-----:R-:W-:Y:S01]  /*12a0*/  FFMA R48, R32, R24, R19 ;  /* 0x0000001820307223 */ /* 0x001fe20000000013 */
[-C--:B------:R-:W-:Y:S01]  /*12b0*/  FFMA R56, R43, R47.reuse, R56 ;  /* 0x0000002f2b387223 */ /* 0x080fe20000000038 */
[-C--:B------:R-:W-:Y:S01]  /*12c0*/  FFMA R78, R39, R47.reuse, R78 ;  /* 0x0000002f274e7223 */ /* 0x080fe2000000004e */
[----:B------:R-:W-:Y:S01]  /*12d0*/  FFMA R79, R31, R47, R46 ;  /* 0x0000002f1f4f7223 */ /* 0x000fe2000000002e */
[-C--:B------:R-:W-:Y:S01]  /*12e0*/  FFMA R22, R43, R51.reuse, R22 ;  /* 0x000000332b167223 */ /* 0x080fe20000000016 */
[----:B------:R-:W0:Y:S01]  /*12f0*/  LDS.128 R44, [R73+UR5+0xe0] ;  /* 0x0000e005492c7984 */ /* 0x000e220008000c00 */
[-C--:B------:R-:W-:Y:S01]  /*1300*/  FFMA R80, R39, R51.reuse, R80 ;  /* 0x0000003327507223 */ /* 0x080fe20000000050 */
[----:B------:R-:W-:Y:S01]  /*1310*/  FFMA R81, R31, R51, R50 ;  /* 0x000000331f517223 */ /* 0x000fe20000000032 */
[----:B------:R-:W-:-:S02]  /*1320*/  FFMA R109, R33, R25, R48 ;  /* 0x00000019216d7223 */ /* 0x000fc40000000030 */
[----:B------:R-:W2:Y:S01]  /*1330*/  LDS.128 R48, [R73+UR5+0xf0] ;  /* 0x0000f00549307984 */ /* 0x000ea20008000c00 */
        /* <DEDUP_REMOVED lines=11> */
[-C--:B------:R-:W-:Y:S01]  /*13f0*/  FFMA R20, R43, R27.reuse, R20 ;  /* 0x0000001b2b147223 */ /* 0x080fe20000000014 */
[-C--:B------:R-:W-:Y:S01]  /*1400*/  FFMA R82, R39, R27.reuse, R82 ;  /* 0x0000001b27527223 */ /* 0x080fe20000000052 */
[----:B------:R-:W-:Y:S01]  /*1410*/  FFMA R83, R31, R27, R26 ;  /* 0x0000001b1f537223 */ /* 0x000fe2000000001a */
[-C--:B-1----:R-:W-:Y:S01]  /*1420*/  FFMA R24, R32, R52.reuse, R17 ;  /* 0x0000003420187223 */ /* 0x082fe20000000011 */
[----:B------:R-:W-:-:S03]  /*1430*/  FFMA R18, R40, R52, R18 ;  /* 0x0000003428127223 */ /* 0x000fc60000000012 */
[-C--:B------:R-:W-:Y:S01]  /*1440*/  FFMA R27, R33, R53.reuse, R24 ;  /* 0x00000035211b7223 */ /* 0x080fe20000000018 */
[-C--:B------:R-:W-:Y:S01]  /*1450*/  FFMA R17, R41, R53.reuse, R18 ;  /* 0x0000003529117223 */ /* 0x080fe20000000012 */
[----:B------:R-:W-:Y:S02]  /*1460*/  FFMA R84, R36, R52, R84 ;  /* 0x0000003424547223 */ /* 0x000fe40000000054 */
[-C--:B------:R-:W-:Y:S01]  /*1470*/  FFMA R24, R34, R54.reuse, R27 ;  /* 0x0000003622187223 */ /* 0x080fe2000000001b */
[----:B------:R-:W-:Y:S01]  /*1480*/  FFMA R18, R42, R54, R17 ;  /* 0x000000362a127223 */ /* 0x000fe20000000011 */
[----:B------:R-:W-:Y:S01]  /*1490*/  FFMA R25, R37, R53, R84 ;  /* 0x0000003525197223 */ /* 0x000fe20000000054 */
[----:B------:R-:W-:Y:S01]  /*14a0*/  UIADD3 UR4, UPT, UPT, UR4, 0x1, URZ ;  /* 0x0000000104047890 */ /* 0x000fe2000fffe0ff */
[----:B------:R-:W-:Y:S01]  /*14b0*/  FFMA R17, R35, R55, R24 ;  /* 0x0000003723117223 */ /* 0x000fe20000000018 */
[----:B------:R-:W-:Y:S01]  /*14c0*/  FFMA R52, R28, R52, R85 ;  /* 0x000000341c347223 */ /* 0x000fe20000000055 */
[----:B------:R-:W-:Y:S01]  /*14d0*/  FFMA R84, R38, R54, R25 ;  /* 0x0000003626547223 */ /* 0x000fe20000000019 */
[-C--:B0-----:R-:W-:Y:S01]  /*14e0*/  FFMA R16, R40, R44.reuse, R16 ;  /* 0x0000002c28107223 */ /* 0x081fe20000000010 */
[-C--:B------:R-:W-:Y:S01]  /*14f0*/  FFMA R86, R36, R44.reuse, R86 ;  /* 0x0000002c24567223 */ /* 0x080fe20000000056 */
[-C--:B------:R-:W-:Y:S01]  /*1500*/  FFMA R24, R32, R44.reuse, R15 ;  /* 0x0000002c20187223 */ /* 0x080fe2000000000f */
[----:B------:R-:W-:Y:S01]  /*1510*/  FFMA R44, R28, R44, R87 ;  /* 0x0000002c1c2c7223 */ /* 0x000fe20000000057 */
[----:B------:R-:W-:Y:S01]  /*1520*/  UISETP.NE.AND UP0, UPT, UR4, 0xc0, UPT ;  /* 0x000000c00400788c */ /* 0x000fe2000bf05270 */
[-C--:B--2---:R-:W-:Y:S01]  /*1530*/  FFMA R14, R40, R48.reuse, R14 ;  /* 0x00000030280e7223 */ /* 0x084fe2000000000e */
[-C--:B------:R-:W-:Y:S01]  /*1540*/  FFMA R36, R36, R48.reuse, R88 ;  /* 0x0000003024247223 */ /* 0x080fe20000000058 */
[-C--:B------:R-:W-:Y:S01]  /*1550*/  FFMA R32, R32, R48.reuse, R13 ;  /* 0x0000003020207223 */ /* 0x080fe2000000000d */
[----:B------:R-:W-:Y:S01]  /*1560*/  FFMA R28, R28, R48, R89 ;  /* 0x000000301c1c7223 */ /* 0x000fe20000000059 */
[-C--:B------:R-:W-:Y:S01]  /*1570*/  FFMA R15, R41, R45.reuse, R16 ;  /* 0x0000002d290f7223 */ /* 0x080fe20000000010 */
[-C--:B------:R-:W-:Y:S01]  /*1580*/  FFMA R25, R37, R45.reuse, R86 ;  /* 0x0000002d25197223 */ /* 0x080fe20000000056 */
[----:B------:R-:W-:Y:S01]  /*1590*/  FFMA R27, R33, R45, R24 ;  /* 0x0000002d211b7223 */ /* 0x000fe20000000018 */
[C---:B------:R-:W-:Y:S01]  /*15a0*/  FFMA R53, R29.reuse, R53, R52 ;  /* 0x000000351d357223 */ /* 0x040fe20000000034 */
[----:B------:R-:W-:Y:S01]  /*15b0*/  FFMA R45, R29, R45, R44 ;  /* 0x0000002d1d2d7223 */ /* 0x000fe2000000002c */
[-C--:B------:R-:W-:Y:S01]  /*15c0*/  FFMA R41, R41, R49.reuse, R14 ;  /* 0x0000003129297223 */ /* 0x080fe2000000000e */
        /* <DEDUP_REMOVED lines=12> */
[----:B------:R-:W-:-:S02]  /*1690*/  IADD3 R106, P1, PT, R106, 0x10, RZ ;  /* 0x000000106a6a7810 */ /* 0x000fc40007f3e0ff */
[----:B------:R-:W-:Y:S01]  /*16a0*/  IADD3 R104, P2, PT, R104, 0x10, RZ ;  /* 0x0000001068687810 */ /* 0x000fe20007f5e0ff */
        /* <DEDUP_REMOVED lines=11> */
[----:B------:R-:W-:-:S02]  /*1760*/  IADD3.X R105, PT, PT, RZ, R105, RZ, P1, !PT ;  /* 0x00000069ff697210 */ /* 0x000fc40000ffe4ff */
[----:B------:R-:W-:Y:S01]  /*1770*/  IADD3.X R103, PT, PT, RZ, R103, RZ, P2, !PT ;  /* 0x00000067ff677210 */ /* 0x000fe200017fe4ff */
[----:B------:R-:W-:Y:S06]  /*1780*/  BRA.U UP0, `(.L_x_1) ;  /* 0xffffffed00247547 */ /* 0x000fec000b83ffff */
[C---:B------:R-:W-:Y:S01]  /*1790*/  LOP3.LUT R24, R98.reuse, 0x1, RZ, 0xc0, !PT ;  /* 0x0000000162187812 */ /* 0x040fe200078ec0ff */
[----:B------:R-:W-:Y:S01]  /*17a0*/  BAR.SYNC.DEFER_BLOCKING 0x0 ;  /* 0x0000000000007b1d */ /* 0x000fe20000010000 */
[----:B------:R-:W-:Y:S02]  /*17b0*/  ISETP.GT.U32.AND P1, PT, R98, 0x7f, PT ;  /* 0x0000007f6200780c */ /* 0x000fe40003f24070 */
[----:B------:R-:W-:-:S05]  /*17c0*/  ISETP.NE.U32.AND P0, PT, R24, 0x1, PT ;  /* 0x000000011800780c */ /* 0x000fca0003f05070 */
[----:B------:R-:W0:Y:S08]  /*17d0*/  LDC.64 R40, c[0x0][0x390] ;  /* 0x0000e400ff287b82 */ /* 0x000e300000000a00 */
[----:B------:R-:W1:Y:S01]  /*17e0*/  @!P1 LDC.64 R26, c[0x0][0x380] ;  /* 0x0000e000ff1a9b82 */ /* 0x000e620000000a00 */
[----:B------:R-:W-:Y:S02]  /*17f0*/  @!P1 LEA R24, R100, R98, 0x7 ;  /* 0x0000006264189211 */ /* 0x000fe400078e38ff */
[----:B------:R-:W-:-:S03]  /*1800*/  @P0 SHF.R.U32.HI R30, RZ, 0x1, R98 ;  /* 0x00000001ff1e0819 */ /* 0x000fc60000011662 */
[----:B------:R-:W-:Y:S01]  /*1810*/  @!P1 IMAD R25, R24, 0x302, RZ ;  /* 0x0000030218199824 */ /* 0x000fe200078e02ff */
[----:B------:R-:W-:Y:S01]  /*1820*/  @P0 LEA R30, R99, R30, 0x7 ;  /* 0x0000001e631e0211 */ /* 0x000fe200078e38ff */
[----:B------:R-:W2:Y:S04]  /*1830*/  @P0 LDC.64 R28, c[0x0][0x388] ;  /* 0x0000e200ff1c0b82 */ /* 0x000ea80000000a00 */
[----:B------:R-:W-:Y:S02]  /*1840*/  @P0 IMAD R31, R30, 0x302, RZ ;  /* 0x000003021e1f0824 */ /* 0x000fe400078e02ff */
[----:B-1----:R-:W-:-:S05]  /*1850*/  @!P1 IMAD.WIDE.U32 R26, R25, 0x4, R26 ;  /* 0x00000004191a9825 */ /* 0x002fca00078e001a */
[----:B------:R-:W3:Y:S01]  /*1860*/  @!P1 LDG.E.CONSTANT R24, desc[UR8][R26.64+0xc00] ;  /* 0x000c00081a189981 */ /* 0x000ee2000c1e9900 */
[----:B--2---:R-:W-:-:S03]  /*1870*/  @P0 IMAD.WIDE.U32 R28, R31, 0x4, R28 ;  /* 0x000000041f1c0825 */ /* 0x004fc600078e001c */
[----:B------:R-:W3:Y:S04]  /*1880*/  @!P1 LDG.E.CONSTANT R25, desc[UR8][R26.64+0xc04] ;  /* 0x000c04081a199981 */ /* 0x000ee8000c1e9900 */
[----:B------:R-:W2:Y:S04]  /*1890*/  @P0 LDG.E.CONSTANT R26, desc[UR8][R28.64+0xc00] ;  /* 0x000c00081c1a0981 */ /* 0x000ea8000c1e9900 */
[----:B------:R-:W2:Y:S01]  /*18a0*/  @P0 LDG.E.CONSTANT R27, desc[UR8][R28.64+0xc04] ;  /* 0x000c04081c1b0981 */ /* 0x000ea2000c1e9900 */
[----:B------:R-:W-:Y:S02]  /*18b0*/  @!P1 LEA R34, R98, UR5, 0x4 ;  /* 0x0000000562229c11 */ /* 0x000fe4000f8e20ff */
[----:B------:R-:W-:-:S02]  /*18c0*/  SHF.R.U32.HI R37, RZ, 0x5, R98 ;  /* 0x00000005ff257819 */ /* 0x000fc40000011662 */
[----:B------:R-:W-:Y:S02]  /*18d0*/  SHF.L.U32 R36, R98, 0x1, RZ ;  /* 0x0000000162247819 */ /* 0x000fe400000006ff */
[----:B------:R-:W-:Y:S02]  /*18e0*/  LEA R100, R100, R37, 0x3 ;  /* 0x0000002564647211 */ /* 0x000fe400078e18ff */
[----:B------:R-:W-:-:S03]  /*18f0*/  LOP3.LUT R36, R36, 0x3e, RZ, 0xc0, !PT ;  /* 0x0000003e24247812 */ /* 0x000fc600078ec0ff */
[----:B------:R-:W-:-:S05]  /*1900*/  IMAD R43, R100, 0x120, R99 ;  /* 0x00000120642b7824 */ /* 0x000fca00078e0263 */
[----:B------:R-:W-:-:S05]  /*1910*/  LEA R43, R43, R36, 0x7 ;  /* 0x000000242b2b7211 */ /* 0x000fca00078e38ff */
[----:B0-----:R-:W-:Y:S01]  /*1920*/  IMAD.WIDE.U32 R40, R43, 0x4, R40 ;  /* 0x000000042b287825 */ /* 0x001fe200078e0028 */
[----:B---3--:R-:W-:Y:S04]  /*1930*/  @!P1 STS.64 [R34], R24 ;  /* 0x0000001822009388 */ /* 0x008fe80000000a00 */
[----:B--2---:R-:W-:Y:S01]  /*1940*/  @P0 STS.64 [R102+UR6], R26 ;  /* 0x0000001a66000988 */ /* 0x004fe20008000a06 */
[----:B------:R-:W-:Y:S06]  /*1950*/  BAR.SYNC.DEFER_BLOCKING 0x0 ;  /* 0x0000000000007b1d */ /* 0x000fec0000010000 */
[----:B------:R-:W-:Y:S04]  /*1960*/  LDS.64 R38, [R73+UR5] ;  /* 0x0000000549267984 */ /* 0x000fe80008000a00 */
[----:B------:R-:W0:Y:S04]  /*1970*/  LDS.64 R24, [R101+UR6] ;  /* 0x0000000665187984 */ /* 0x000e280008000a00 */
[----:B------:R-:W1:Y:S04]  /*1980*/  LDS.64 R26, [R101+UR6+0x400] ;  /* 0x00040006651a7984 */ /* 0x000e680008000a00 */
[----:B------:R-:W2:Y:S04]  /*1990*/  LDS.64 R28, [R101+UR6+0x10] ;  /* 0x00001006651c7984 */ /* 0x000ea80008000a00 */
[----:B------:R-:W3:Y:S04]  /*19a0*/  LDS.64 R30, [R101+UR6+0x410] ;  /* 0x00041006651e7984 */ /* 0x000ee80008000a00 */
[----:B------:R-:W4:Y:S04]  /*19b0*/  LDS.64 R32, [R73+UR5+0x10] ;  /* 0x0000100549207984 */ /* 0x000f280008000a00 */
[----:B------:R-:W5:Y:S04]  /*19c0*/  LDS.64 R34, [R73+UR5+0x20] ;  /* 0x0000200549227984 */ /* 0x000f680008000a00 */
[----:B------:R-:W5:Y:S01]  /*19d0*/  LDS.64 R36, [R73+UR5+0x30] ;  /* 0x0000300549247984 */ /* 0x000f620008000a00 */
[C---:B0-----:R-:W-:Y:S01]  /*19e0*/  FFMA R94, R38.reuse, R24, R94 ;  /* 0x00000018265e7223 */ /* 0x041fe2000000005e */
[C---:B-1----:R-:W-:Y:S01]  /*19f0*/  FFMA R96, R38.reuse, R26, R96 ;  /* 0x0000001a26607223 */ /* 0x042fe20000000060 */
[----:B--2---:R-:W-:-:S02]  /*1a00*/  FFMA R42, R38, R28, R95 ;  /* 0x0000001c262a7223 */ /* 0x004fc4000000005f */
[C---:B------:R-:W-:Y:S01]  /*1a10*/  FFMA R43, R39.reuse, R25, R94 ;  /* 0x00000019272b7223 */ /* 0x040fe2000000005e */
[----:B---3--:R-:W-:Y:S01]  /*1a20*/  FFMA R38, R38, R30, R97 ;  /* 0x0000001e26267223 */ /* 0x008fe20000000061 */
[C---:B------:R-:W-:Y:S01]  /*1a30*/  FFMA R47, R39.reuse, R29, R42 ;  /* 0x0000001d272f7223 */ /* 0x040fe2000000002a */
[C---:B------:R-:W-:Y:S02]  /*1a40*/  FFMA R45, R39.reuse, R27, R96 ;  /* 0x0000001b272d7223 */ /* 0x040fe40000000060 */
[----:B------:R-:W-:Y:S01]  /*1a50*/  FFMA R49, R39, R31, R38 ;  /* 0x0000001f27317223 */ /* 0x000fe20000000026 */
[-C--:B----4-:R-:W-:Y:S01]  /*1a60*/  FFMA R90, R24, R32.reuse, R90 ;  /* 0x00000020185a7223 */ /* 0x090fe2000000005a */
[-C--:B------:R-:W-:Y:S01]  /*1a70*/  FFMA R92, R26, R32.reuse, R92 ;  /* 0x000000201a5c7223 */ /* 0x080fe2000000005c */
[-C--:B------:R-:W-:Y:S01]  /*1a80*/  FFMA R42, R28, R32.reuse, R91 ;  /* 0x000000201c2a7223 */ /* 0x080fe2000000005b */
[----:B------:R-:W0:Y:S01]  /*1a90*/  LDS.64 R38, [R73+UR5+0x40] ;  /* 0x0000400549267984 */ /* 0x000e220008000a00 */
[----:B------:R-:W-:Y:S01]  /*1aa0*/  FFMA R32, R30, R32, R93 ;  /* 0x000000201e207223 */ /* 0x000fe2000000005d */
[----:B------:R-:W-:-:S02]  /*1ab0*/  FFMA R51, R25, R33, R90 ;  /* 0x0000002119337223 */ /* 0x000fc4000000005a */
[----:B------:R1:W-:Y:S01]  /*1ac0*/  STG.E desc[UR8][R40.64], R43 ;  /* 0x0000002b28007986 */ /* 0x0003e2000c101908 */
[-C--:B-----5:R-:W-:Y:S01]  /*1ad0*/  FFMA R72, R24, R34.reuse, R72 ;  /* 0x0000002218487223 */ /* 0x0a0fe20000000048 */
[-C--:B------:R-:W-:Y:S01]  /*1ae0*/  FFMA R12, R26, R34.reuse, R12 ;  /* 0x000000221a0c7223 */ /* 0x080fe2000000000c */
[-C--:B------:R-:W-:Y:S01]  /*1af0*/  FFMA R53, R27, R33.reuse, R92 ;  /* 0x000000211b357223 */ /* 0x080fe2000000005c */
[----:B------:R2:W-:Y:S01]  /*1b00*/  STG.E desc[UR8][R40.64+0x100], R45 ;  /* 0x0001002d28007986 */ /* 0x0005e2000c101908 */
[-C--:B-1----:R-:W-:Y:S01]  /*1b10*/  FFMA R43, R29, R33.reuse, R42 ;  /* 0x000000211d2b7223 */ /* 0x082fe2000000002a */
[-C--:B------:R-:W-:Y:S01]  /*1b20*/  FFMA R42, R28, R34.reuse, R71 ;  /* 0x000000221c2a7223 */ /* 0x080fe20000000047 */
[----:B------:R-:W-:Y:S01]  /*1b30*/  FFMA R34, R30, R34, R11 ;  /* 0x000000221e227223 */ /* 0x000fe2000000000b */
[----:B--2---:R-:W-:Y:S02]  /*1b40*/  FFMA R45, R31, R33, R32 ;  /* 0x000000211f2d7223 */ /* 0x004fe40000000020 */
[----:B------:R-:W1:Y:S01]  /*1b50*/  LDS.64 R32, [R73+UR5+0x50] ;  /* 0x0000500549207984 */ /* 0x000e620008000a00 */
[----:B------:R-:W-:-:S03]  /*1b60*/  FFMA R11, R25, R35, R72 ;  /* 0x00000023190b7223 */ /* 0x000fc60000000048 */
[----:B------:R2:W-:Y:S04]  /*1b70*/  STG.E desc[UR8][R40.64+0x4], R47 ;  /* 0x0000042f28007986 */ /* 0x0005e8000c101908 */
[----:B------:R3:W-:Y:S04]  /*1b80*/  STG.E desc[UR8][R40.64+0x104], R49 ;  /* 0x0001043128007986 */ /* 0x0007e8000c101908 */
[----:B------:R4:W-:Y:S01]  /*1b90*/  STG.E desc[UR8][R40.64+0x2400], R51 ;  /* 0x0024003328007986 */ /* 0x0009e2000c101908 */
[-C--:B--2---:R-:W-:Y:S01]  /*1ba0*/  FFMA R47, R27, R35.reuse, R12 ;  /* 0x000000231b2f7223 */ /* 0x084fe2000000000c */
[-C--:B---3--:R-:W-:Y:S01]  /*1bb0*/  FFMA R49, R29, R35.reuse, R42 ;  /* 0x000000231d317223 */ /* 0x088fe2000000002a */
[----:B----4-:R-:W-:-:S02]  /*1bc0*/  FFMA R51, R31, R35, R34 ;  /* 0x000000231f337223 */ /* 0x010fc40000000022 */
[----:B------:R-:W2:Y:S01]  /*1bd0*/  LDS.64 R34, [R73+UR5+0x60] ;  /* 0x0000600549227984 */ /* 0x000ea20008000a00 */
[-C--:B------:R-:W-:Y:S01]  /*1be0*/  FFMA R10, R26, R36.reuse, R10 ;  /* 0x000000241a0a7223 */ /* 0x080fe2000000000a */
[-C--:B------:R-:W-:Y:S01]  /*1bf0*/  FFMA R70, R24, R36.reuse, R70 ;  /* 0x0000002418467223 */ /* 0x080fe20000000046 */
[-C--:B------:R-:W-:Y:S01]  /*1c00*/  FFMA R12, R28, R36.reuse, R69 ;  /* 0x000000241c0c7223 */ /* 0x080fe20000000045 */
[----:B------:R3:W-:Y:S01]  /*1c10*/  STG.E desc[UR8][R40.64+0x2404], R43 ;  /* 0x0024042b28007986 */ /* 0x0007e2000c101908 */
[----:B------:R-:W-:Y:S01]  /*1c20*/  FFMA R36, R30, R36, R9 ;  /* 0x000000241e247223 */ /* 0x000fe20000000009 */
[----:B------:R-:W-:Y:S01]  /*1c30*/  FFMA R9, R25, R37, R70 ;  /* 0x0000002519097223 */ /* 0x000fe20000000046 */
[-C--:B0-----:R-:W-:Y:S01]  /*1c40*/  FFMA R8, R26, R38.reuse, R8 ;  /* 0x000000261a087223 */ /* 0x081fe20000000008 */
[----:B------:R-:W-:Y:S01]  /*1c50*/  STG.E desc[UR8][R40.64+0x4800], R11 ;  /* 0x0048000b28007986 */ /* 0x000fe2000c101908 */
[----:B------:R-:W-:-:S03]  /*1c60*/  FFMA R68, R24, R38, R68 ;  /* 0x0000002618447223 */ /* 0x000fc60000000044 */
[----:B------:R0:W-:Y:S01]  /*1c70*/  STG.E desc[UR8][R40.64+0x2504], R45 ;  /* 0x0025042d28007986 */ /* 0x0001e2000c101908 */
[----:B---3--:R-:W-:-:S03]  /*1c80*/  FFMA R43, R27, R37, R10 ;  /* 0x000000251b2b7223 */ /* 0x008fc6000000000a */
[----:B------:R-:W3:Y:S01]  /*1c90*/  LDS.64 R10, [R73+UR5+0x70] ;  /* 0x00007005490a7984 */ /* 0x000ee20008000a00 */
[----:B-1----:R-:W-:-:S03]  /*1ca0*/  FFMA R6, R26, R32, R6 ;  /* 0x000000201a067223 */ /* 0x002fc60000000006 */
[----:B------:R1:W-:Y:S01]  /*1cb0*/  STG.E desc[UR8][R40.64+0x4900], R47 ;  /* 0x0049002f28007986 */ /* 0x0003e2000c101908 */
[-C--:B0-----:R-:W-:Y:S01]  /*1cc0*/  FFMA R45, R29, R37.reuse, R12 ;  /* 0x000000251d2d7223 */ /* 0x081fe2000000000c */
[-C--:B------:R-:W-:Y:S01]  /*1cd0*/  FFMA R12, R28, R38.reuse, R67 ;  /* 0x000000261c0c7223 */ /* 0x080fe20000000043 */
[----:B------:R-:W-:Y:S01]  /*1ce0*/  FFMA R37, R31, R37, R36 ;  /* 0x000000251f257223 */ /* 0x000fe20000000024 */
[----:B------:R-:W-:Y:S01]  /*1cf0*/  STG.E desc[UR8][R40.64+0x6c00], R9 ;  /* 0x006c000928007986 */ /* 0x000fe2000c101908 */
[----:B------:R-:W-:Y:S01]  /*1d00*/  FFMA R38, R30, R38, R7 ;  /* 0x000000261e267223 */ /* 0x000fe20000000007 */
[-C--:B------:R-:W-:Y:S01]  /*1d10*/  FFMA R7, R25, R39.reuse, R68 ;  /* 0x0000002719077223 */ /* 0x080fe20000000044 */
[----:B------:R-:W-:Y:S01]  /*1d20*/  FFMA R66, R24, R32, R66 ;  /* 0x0000002018427223 */ /* 0x000fe20000000042 */
[----:B------:R0:W-:Y:S01]  /*1d30*/  STG.E desc[UR8][R40.64+0x4804], R49 ;  /* 0x0048043128007986 */ /* 0x0001e2000c101908 */
[----:B-1----:R-:W-:-:S03]  /*1d40*/  FFMA R47, R27, R39, R8 ;  /* 0x000000271b2f7223 */ /* 0x002fc60000000008 */
[----:B------:R-:W1:Y:S04]  /*1d50*/  LDS.64 R8, [R73+UR5+0x80] ;  /* 0x0000800549087984 */ /* 0x000e680008000a00 */
[----:B------:R4:W-:Y:S01]  /*1d60*/  STG.E desc[UR8][R40.64+0x6d04], R37 ;  /* 0x006d042528007986 */ /* 0x0009e2000c101908 */
[-C--:B0-----:R-:W-:Y:S01]  /*1d70*/  FFMA R49, R29, R39.reuse, R12 ;  /* 0x000000271d317223 */ /* 0x081fe2000000000c */
[-C--:B------:R-:W-:Y:S01]  /*1d80*/  FFMA R12, R28, R32.reuse, R65 ;  /* 0x000000201c0c7223 */ /* 0x080fe20000000041 */
[----:B------:R-:W-:Y:S01]  /*1d90*/  FFMA R39, R31, R39, R38 ;  /* 0x000000271f277223 */ /* 0x000fe20000000026 */
[----:B------:R-:W-:Y:S01]  /*1da0*/  FFMA R32, R30, R32, R5 ;  /* 0x000000201e207223 */ /* 0x000fe20000000005 */
[----:B------:R-:W-:Y:S01]  /*1db0*/  STG.E desc[UR8][R40.64+0x9000], R7 ;  /* 0x0090000728007986 */ /* 0x000fe2000c101908 */
[-C--:B------:R-:W-:Y:S01]  /*1dc0*/  FFMA R5, R25, R33.reuse, R66 ;  /* 0x0000002119057223 */ /* 0x080fe20000000042 */
[----:B--2---:R-:W-:Y:S01]  /*1dd0*/  FFMA R4, R26, R34, R4 ;  /* 0x000000221a047223 */ /* 0x004fe20000000004 */
[----:B----4-:R-:W-:-:S02]  /*1de0*/  FFMA R37, R27, R33, R6 ;  /* 0x000000211b257223 */ /* 0x010fc40000000006 */
[----:B------:R-:W0:Y:S04]  /*1df0*/  LDS.64 R6, [R73+UR5+0x90] ;  /* 0x0000900549067984 */ /* 0x000e280008000a00 */
[----:B------:R2:W-:Y:S04]  /*1e00*/  STG.E desc[UR8][R40.64+0x9104], R39 ;  /* 0x0091042728007986 */ /* 0x0005e8000c101908 */
[----:B------:R-:W-:Y:S01]  /*1e10*/  STG.E desc[UR8][R40.64+0xb400], R5 ;  /* 0x00b4000528007986 */ /* 0x000fe2000c101908 */
[----:B--2---:R-:W-:-:S03]  /*1e20*/  FFMA R39, R27, R35, R4 ;  /* 0x000000231b277223 */ /* 0x004fc60000000004 */
[----:B------:R-:W2:Y:S04]  /*1e30*/  LDS.64 R4, [R73+UR5+0xa0] ;  /* 0x0000a00549047984 */ /* 0x000ea80008000a00 */
[----:B------:R4:W-:Y:S01]  /*1e40*/  STG.E desc[UR8][R40.64+0x6d00], R43 ;  /* 0x006d002b28007986 */ /* 0x0009e2000c101908 */
[C---:B------:R-:W-:Y:S01]  /*1e50*/  FFMA R64, R24.reuse, R34, R64 ;  /* 0x0000002218407223 */ /* 0x040fe20000000040 */
[-C--:B---3--:R-:W-:Y:S02]  /*1e60*/  FFMA R62, R24, R10.reuse, R62 ;  /* 0x0000000a183e7223 */ /* 0x088fe4000000003e */
[----:B------:R3:W-:Y:S01]  /*1e70*/  STG.E desc[UR8][R40.64+0x6c04], R45 ;  /* 0x006c042d28007986 */ /* 0x0007e2000c101908 */
[----:B------:R-:W-:Y:S01]  /*1e80*/  FFMA R2, R26, R10, R2 ;  /* 0x0000000a1a027223 */ /* 0x000fe20000000002 */
[-C--:B----4-:R-:W-:Y:S01]  /*1e90*/  FFMA R43, R29, R33.reuse, R12 ;  /* 0x000000211d2b7223 */ /* 0x090fe2000000000c */
[-C--:B------:R-:W-:Y:S01]  /*1ea0*/  FFMA R12, R28, R34.reuse, R63 ;  /* 0x000000221c0c7223 */ /* 0x080fe2000000003f */
[----:B------:R-:W-:Y:S01]  /*1eb0*/  FFMA R33, R31, R33, R32 ;  /* 0x000000211f217223 */ /* 0x000fe20000000020 */
[----:B------:R-:W-:-:S02]  /*1ec0*/  FFMA R34, R30, R34, R3 ;  /* 0x000000221e227223 */ /* 0x000fc40000000003 */
[-C--:B---3--:R-:W-:Y:S01]  /*1ed0*/  FFMA R45, R29, R35.reuse, R12 ;  /* 0x000000231d2d7223 */ /* 0x088fe2000000000c */
[-C--:B------:R-:W-:Y:S01]  /*1ee0*/  FFMA R12, R28, R10.reuse, R61 ;  /* 0x0000000a1c0c7223 */ /* 0x080fe2000000003d */
[----:B------:R-:W-:Y:S01]  /*1ef0*/  FFMA R0, R30, R10, R0 ;  /* 0x0000000a1e007223 */ /* 0x000fe20000000000 */
[-C--:B------:R-:W-:Y:S01]  /*1f00*/  FFMA R3, R25, R35.reuse, R64 ;  /* 0x0000002319037223 */ /* 0x080fe20000000040 */
[----:B------:R3:W-:Y:S01]  /*1f10*/  STG.E desc[UR8][R40.64+0xb500], R37 ;  /* 0x00b5002528007986 */ /* 0x0007e2000c101908 */
[----:B------:R-:W-:Y:S01]  /*1f20*/  FFMA R35, R31, R35, R34 ;  /* 0x000000231f237223 */ /* 0x000fe20000000022 */
[-C--:B-1----:R-:W-:Y:S02]  /*1f30*/  FFMA R60, R24, R8.reuse, R60 ;  /* 0x00000008183c7223 */ /* 0x082fe4000000003c */
[----:B------:R1:W-:Y:S01]  /*1f40*/  STG.E desc[UR8][R40.64+0xb404], R43 ;  /* 0x00b4042b28007986 */ /* 0x0003e2000c101908 */
[----:B------:R-:W-:-:S03]  /*1f50*/  FFMA R74, R26, R8, R74 ;  /* 0x000000081a4a7223 */ /* 0x000fc6000000004a */
[----:B------:R4:W-:Y:S01]  /*1f60*/  STG.E desc[UR8][R40.64+0xb504], R33 ;  /* 0x00b5042128007986 */ /* 0x0009e2000c101908 */
[----:B---3--:R-:W-:-:S03]  /*1f70*/  FFMA R37, R25, R11, R62 ;  /* 0x0000000b19257223 */ /* 0x008fc6000000003e */
[----:B------:R-:W-:Y:S01]  /*1f80*/  STG.E desc[UR8][R40.64+0xd800], R3 ;  /* 0x00d8000328007986 */ /* 0x000fe2000c101908 */
[-C--:B-1----:R-:W-:Y:S01]  /*1f90*/  FFMA R43, R29, R11.reuse, R12 ;  /* 0x0000000b1d2b7223 */ /* 0x082fe2000000000c */
[-C--:B----4-:R-:W-:Y:S01]  /*1fa0*/  FFMA R33, R27, R11.reuse, R2 ;  /* 0x0000000b1b217223 */ /* 0x090fe20000000002 */
[----:B------:R-:W-:Y:S01]  /*1fb0*/  FFMA R11, R31, R11, R0 ;  /* 0x0000000b1f0b7223 */ /* 0x000fe20000000000 */
[-C--:B------:R-:W-:Y:S01]  /*1fc0*/  FFMA R0, R28, R8.reuse, R59 ;  /* 0x000000081c007223 */ /* 0x080fe2000000003b */
[----:B------:R-:W-:Y:S01]  /*1fd0*/  FFMA R8, R30, R8, R75 ;  /* 0x000000081e087223 */ /* 0x000fe2000000004b */
[----:B------:R1:W-:Y:S01]  /*1fe0*/  STG.E desc[UR8][R40.64+0xd900], R39 ;  /* 0x00d9002728007986 */ /* 0x0003e2000c101908 */
[----:B0-----:R-:W-:-:S03]  /*1ff0*/  FFMA R58, R24, R6, R58 ;  /* 0x00000006183a7223 */ /* 0x001fc6000000003a */
[----:B------:R-:W0:Y:S01]  /*2000*/  LDS.64 R2, [R73+UR5+0xb0] ;  /* 0x0000b00549027984 */ /* 0x000e220008000a00 */
[----:B------:R-:W-:-:S03]  /*2010*/  FFMA R76, R26, R6, R76 ;  /* 0x000000061a4c7223 */ /* 0x000fc6000000004c */
[----:B------:R3:W-:Y:S01]  /*2020*/  STG.E desc[UR8][R40.64+0xd804], R45 ;  /* 0x00d8042d28007986 */ /* 0x0007e2000c101908 */
[----:B-1----:R-:W-:-:S03]  /*2030*/  FFMA R39, R25, R9, R60 ;  /* 0x0000000919277223 */ /* 0x002fc6000000003c */
[----:B------:R1:W-:Y:S04]  /*2040*/  STG.E desc[UR8][R40.64+0xd904], R35 ;  /* 0x00d9042328007986 */ /* 0x0003e8000c101908 */
[----:B------:R4:W-:Y:S01]  /*2050*/  STG.E desc[UR8][R40.64+0xfd00], R33 ;  /* 0x00fd002128007986 */ /* 0x0009e2000c101908 */
[-C--:B---3--:R-:W-:Y:S01]  /*2060*/  FFMA R45, R29, R9.reuse, R0 ;  /* 0x000000091d2d7223 */ /* 0x088fe20000000000 */
[-C--:B------:R-:W-:Y:S01]  /*2070*/  FFMA R0, R28, R6.reuse, R57 ;  /* 0x000000061c007223 */ /* 0x080fe20000000039 */
[----:B------:R-:W-:Y:S01]  /*2080*/  FFMA R6, R30, R6, R77 ;  /* 0x000000061e067223 */ /* 0x000fe2000000004d */
[-C--:B-1----:R-:W-:Y:S01]  /*2090*/  FFMA R35, R27, R9.reuse, R74 ;  /* 0x000000091b237223 */ /* 0x082fe2000000004a */
[----:B------:R1:W-:Y:S01]  /*20a0*/  STG.E desc[UR8][R40.64+0x12000], R39 ;  /* 0x0120002728007986 */ /* 0x0003e2000c101908 */
[----:B----4-:R-:W-:-:S03]  /*20b0*/  FFMA R33, R31, R9, R8 ;  /* 0x000000091f217223 */ /* 0x010fc60000000008 */
[----:B------:R-:W3:Y:S01]  /*20c0*/  LDS.64 R8, [R73+UR5+0xc0] ;  /* 0x0000c00549087984 */ /* 0x000ee20008000a00 */
[-C--:B--2---:R-:W-:Y:S01]  /*20d0*/  FFMA R56, R24, R4.reuse, R56 ;  /* 0x0000000418387223 */ /* 0x084fe20000000038 */
[----:B------:R-:W-:Y:S02]  /*20e0*/  FFMA R78, R26, R4, R78 ;  /* 0x000000041a4e7223 */ /* 0x000fe4000000004e */
[----:B------:R2:W-:Y:S01]  /*20f0*/  STG.E desc[UR8][R40.64+0xfc00], R37 ;  /* 0x00fc002528007986 */ /* 0x0005e2000c101908 */
[----:B-1----:R-:W-:-:S03]  /*2100*/  FFMA R39, R29, R7, R0 ;  /* 0x000000071d277223 */ /* 0x002fc60000000000 */
[----:B------:R1:W-:Y:S01]  /*2110*/  STG.E desc[UR8][R40.64+0xfd04], R11 ;  /* 0x00fd040b28007986 */ /* 0x0003e2000c101908 */
[-C--:B------:R-:W-:Y:S01]  /*2120*/  FFMA R0, R28, R4.reuse, R23 ;  /* 0x000000041c007223 */ /* 0x080fe20000000017 */
[----:B------:R-:W-:Y:S02]  /*2130*/  FFMA R4, R30, R4, R79 ;  /* 0x000000041e047223 */ /* 0x000fe4000000004f */
[----:B------:R4:W-:Y:S01]  /*2140*/  STG.E desc[UR8][R40.64+0x12100], R35 ;  /* 0x0121002328007986 */ /* 0x0009e2000c101908 */
[-C--:B--2---:R-:W-:Y:S01]  /*2150*/  FFMA R37, R25, R7.reuse, R58 ;  /* 0x0000000719257223 */ /* 0x084fe2000000003a */
[-C--:B-1----:R-:W-:Y:S01]  /*2160*/  FFMA R11, R27, R7.reuse, R76 ;  /* 0x000000071b0b7223 */ /* 0x082fe2000000004c */
[----:B----4-:R-:W-:Y:S02]  /*2170*/  FFMA R35, R31, R7, R6 ;  /* 0x000000071f237223 */ /* 0x010fe40000000006 */
[----:B------:R-:W1:Y:S01]  /*2180*/  LDS.64 R6, [R73+UR5+0xd0] ;  /* 0x0000d00549067984 */ /* 0x000e620008000a00 */
[----:B------:R-:W-:-:S03]  /*2190*/  FFMA R23, R25, R5, R56 ;  /* 0x0000000519177223 */ /* 0x000fc60000000038 */
[----:B------:R2:W-:Y:S04]  /*21a0*/  STG.E desc[UR8][R40.64+0x12104], R33 ;  /* 0x0121042128007986 */ /* 0x0005e8000c101908 */
[----:B------:R4:W-:Y:S04]  /*21b0*/  STG.E desc[UR8][R40.64+0x14400], R37 ;  /* 0x0144002528007986 */ /* 0x0009e8000c101908 */
[----:B------:R5:W-:Y:S01]  /*21c0*/  STG.E desc[UR8][R40.64+0x14500], R11 ;  /* 0x0145000b28007986 */ /* 0x000be2000c101908 */
[-C--:B--2---:R-:W-:Y:S01]  /*21d0*/  FFMA R33, R27, R5.reuse, R78 ;  /* 0x000000051b217223 */ /* 0x084fe2000000004e */
[-C--:B----4-:R-:W-:Y:S01]  /*21e0*/  FFMA R37, R29, R5.reuse, R0 ;  /* 0x000000051d257223 */ /* 0x090fe20000000000 */
[----:B-----5:R-:W-:-:S02]  /*21f0*/  FFMA R11, R31, R5, R4 ;  /* 0x000000051f0b7223 */ /* 0x020fc40000000004 */
[----:B------:R-:W2:Y:S04]  /*2200*/  LDS.64 R4, [R73+UR5+0xe0] ;  /* 0x0000e00549047984 */ /* 0x000ea80008000a00 */
[----:B------:R-:W4:Y:S01]  /*2210*/  LDS.64 R72, [R73+UR5+0xf0] ;  /* 0x0000f00549487984 */ /* 0x000f220008000a00 */
[-C--:B0-----:R-:W-:Y:S01]  /*2220*/  FFMA R0, R28, R2.reuse, R21 ;  /* 0x000000021c007223 */ /* 0x081fe20000000015 */
[-C--:B------:R-:W-:Y:S01]  /*2230*/  FFMA R22, R24, R2.reuse, R22 ;  /* 0x0000000218167223 */ /* 0x080fe20000000016 */
[-C--:B------:R-:W-:Y:S01]  /*2240*/  FFMA R80, R26, R2.reuse, R80 ;  /* 0x000000021a507223 */ /* 0x080fe20000000050 */
[----:B------:R0:W-:Y:S01]  /*2250*/  STG.E desc[UR8][R40.64+0x16800], R23 ;  /* 0x0168001728007986 */ /* 0x0001e2000c101908 */
[----:B------:R-:W-:Y:S01]  /*2260*/  FFMA R2, R30, R2, R81 ;  /* 0x000000021e027223 */ /* 0x000fe20000000051 */
[----:B------:R-:W-:-:S02]  /*2270*/  FFMA R21, R25, R3, R22 ;  /* 0x0000000319157223 */ /* 0x000fc40000000016 */
[----:B------:R5:W-:Y:S01]  /*2280*/  STG.E desc[UR8][R40.64+0x14504], R35 ;  /* 0x0145042328007986 */ /* 0x000be2000c101908 */
[-C--:B---3--:R-:W-:Y:S01]  /*2290*/  FFMA R20, R24, R8.reuse, R20 ;  /* 0x0000000818147223 */ /* 0x088fe20000000014 */
[-C--:B------:R-:W-:Y:S02]  /*22a0*/  FFMA R82, R26, R8.reuse, R82 ;  /* 0x000000081a527223 */ /* 0x080fe40000000052 */
[----:B------:R3:W-:Y:S01]  /*22b0*/  STG.E desc[UR8][R40.64+0x16900], R33 ;  /* 0x0169002128007986 */ /* 0x0007e2000c101908 */
[-C--:B0-----:R-:W-:Y:S01]  /*22c0*/  FFMA R23, R29, R3.reuse, R0 ;  /* 0x000000031d177223 */ /* 0x081fe20000000000 */
[-C--:B------:R-:W-:Y:S01]  /*22d0*/  FFMA R0, R28, R8.reuse, R19 ;  /* 0x000000081c007223 */ /* 0x080fe20000000013 */
[----:B------:R-:W-:Y:S01]  /*22e0*/  FFMA R8, R30, R8, R83 ;  /* 0x000000081e087223 */ /* 0x000fe20000000053 */
[-C--:B-----5:R-:W-:Y:S01]  /*22f0*/  FFMA R35, R27, R3.reuse, R80 ;  /* 0x000000031b237223 */ /* 0x0a0fe20000000050 */
[----:B------:R-:W-:Y:S01]  /*2300*/  FFMA R3, R31, R3, R2 ;  /* 0x000000031f037223 */ /* 0x000fe20000000002 */
[----:B------:R0:W-:Y:S01]  /*2310*/  STG.E desc[UR8][R40.64+0x16904], R11 ;  /* 0x0169040b28007986 */ /* 0x0001e2000c101908 */
[-C--:B---3--:R-:W-:Y:S01]  /*2320*/  FFMA R33, R29, R9.reuse, R0 ;  /* 0x000000091d217223 */ /* 0x088fe20000000000 */
[-C--:B-1----:R-:W-:Y:S01]  /*2330*/  FFMA R0, R28, R6.reuse, R17 ;  /* 0x000000061c007223 */ /* 0x082fe20000000011 */
[-C--:B------:R-:W-:Y:S01]  /*2340*/  FFMA R19, R27, R9.reuse, R82 ;  /* 0x000000091b137223 */ /* 0x080fe20000000052 */
[----:B------:R1:W-:Y:S01]  /*2350*/  STG.E desc[UR8][R40.64+0x18d04], R3 ;  /* 0x018d040328007986 */ /* 0x0003e2000c101908 */
[-C--:B------:R-:W-:Y:S01]  /*2360*/  FFMA R18, R24, R6.reuse, R18 ;  /* 0x0000000618127223 */ /* 0x080fe20000000012 */
[-C--:B------:R-:W-:Y:S01]  /*2370*/  FFMA R84, R26, R6.reuse, R84 ;  /* 0x000000061a547223 */ /* 0x080fe20000000054 */
[----:B------:R-:W-:Y:S01]  /*2380*/  FFMA R6, R30, R6, R85 ;  /* 0x000000061e067223 */ /* 0x000fe20000000055 */
[-C--:B0-----:R-:W-:Y:S01]  /*2390*/  FFMA R11, R25, R9.reuse, R20 ;  /* 0x00000009190b7223 */ /* 0x081fe20000000014 */
[----:B------:R-:W-:Y:S01]  /*23a0*/  FFMA R9, R31, R9, R8 ;  /* 0x000000091f097223 */ /* 0x000fe20000000008 */
[-C--:B--2---:R-:W-:Y:S01]  /*23b0*/  FFMA R16, R24, R4.reuse, R16 ;  /* 0x0000000418107223 */ /* 0x084fe20000000010 */
[-C--:B------:R-:W-:Y:S01]  /*23c0*/  FFMA R86, R26, R4.reuse, R86 ;  /* 0x000000041a567223 */ /* 0x080fe20000000056 */
[-C--:B-1----:R-:W-:Y:S01]  /*23d0*/  FFMA R3, R29, R7.reuse, R0 ;  /* 0x000000071d037223 */ /* 0x082fe20000000000 */
[-C--:B------:R-:W-:Y:S01]  /*23e0*/  FFMA R0, R28, R4.reuse, R15 ;  /* 0x000000041c007223 */ /* 0x080fe2000000000f */
[----:B------:R-:W-:Y:S01]  /*23f0*/  FFMA R4, R30, R4, R87 ;  /* 0x000000041e047223 */ /* 0x000fe20000000057 */
[-C--:B----4-:R-:W-:Y:S01]  /*2400*/  FFMA R14, R24, R72.reuse, R14 ;  /* 0x00000048180e7223 */ /* 0x090fe2000000000e */
[-C--:B------:R-:W-:Y:S01]  /*2410*/  FFMA R26, R26, R72.reuse, R88 ;  /* 0x000000481a1a7223 */ /* 0x080fe20000000058 */
[-C--:B------:R-:W-:Y:S01]  /*2420*/  FFMA R28, R28, R72.reuse, R13 ;  /* 0x000000481c1c7223 */ /* 0x080fe2000000000d */
[----:B------:R-:W-:Y:S01]  /*2430*/  FFMA R30, R30, R72, R89 ;  /* 0x000000481e1e7223 */ /* 0x000fe20000000059 */
[----:B------:R0:W-:Y:S01]  /*2440*/  STG.E desc[UR8][R40.64+0x18c00], R21 ;  /* 0x018c001528007986 */ /* 0x0001e2000c101908 */
[----:B------:R-:W-:Y:S01]  /*2450*/  FFMA R17, R25, R7, R18 ;  /* 0x0000000719117223 */ /* 0x000fe20000000012 */
[----:B------:R-:W-:-:S02]  /*2460*/  FFMA R15, R27, R5, R86 ;  /* 0x000000051b0f7223 */ /* 0x000fc40000000056 */
[----:B------:R1:W-:Y:S04]  /*2470*/  STG.E desc[UR8][R40.64+0x1b000], R11 ;  /* 0x01b0000b28007986 */ /* 0x0003e8000c101908 */
[----:B------:R2:W-:Y:S01]  /*2480*/  STG.E desc[UR8][R40.64+0x1b104], R9 ;  /* 0x01b1040928007986 */ /* 0x0005e2000c101908 */
[-C--:B0-----:R-:W-:Y:S01]  /*2490*/  FFMA R21, R27, R7.reuse, R84 ;  /* 0x000000071b157223 */ /* 0x081fe20000000054 */
[----:B------:R-:W-:Y:S01]  /*24a0*/  FFMA R7, R31, R7, R6 ;  /* 0x000000071f077223 */ /* 0x000fe20000000006 */
[----:B------:R-:W-:Y:S01]  /*24b0*/  FFMA R27, R27, R73, R26 ;  /* 0x000000491b1b7223 */ /* 0x000fe2000000001a */
[C---:B-1----:R-:W-:Y:S01]  /*24c0*/  FFMA R11, R25.reuse, R5, R16 ;  /* 0x00000005190b7223 */ /* 0x042fe20000000010 */
[----:B------:R-:W-:Y:S01]  /*24d0*/  FFMA R25, R25, R73, R14 ;  /* 0x0000004919197223 */ /* 0x000fe2000000000e */
[-C--:B--2---:R-:W-:Y:S01]  /*24e0*/  FFMA R9, R29, R5.reuse, R0 ;  /* 0x000000051d097223 */ /* 0x084fe20000000000 */
[----:B------:R-:W-:Y:S01]  /*24f0*/  FFMA R5, R31, R5, R4 ;  /* 0x000000051f057223 */ /* 0x000fe20000000004 */
[-C--:B------:R-:W-:Y:S01]  /*2500*/  FFMA R29, R29, R73.reuse, R28 ;  /* 0x000000491d1d7223 */ /* 0x080fe2000000001c */
[----:B------:R-:W-:Y:S01]  /*2510*/  FFMA R31, R31, R73, R30 ;  /* 0x000000491f1f7223 */ /* 0x000fe2000000001e */
[----:B------:R-:W-:Y:S04]  /*2520*/  STG.E desc[UR8][R40.64+0x2500], R53 ;  /* 0x0025003528007986 */ /* 0x000fe8000c101908 */
        /* <DEDUP_REMOVED lines=22> */
[----:B------:R-:W-:Y:S01]  /*2690*/  STG.E desc[UR8][R40.64+0x21d04], R31 ;  /* 0x021d041f28007986 */ /* 0x000fe2000c101908 */
[----:B------:R-:W-:Y:S05]  /*26a0*/  EXIT ;  /* 0x000000000000794d */ /* 0x000fea0003800000 */
.L_x_0:
[----:B------:R-:W0:Y:S01]  /*26b0*/  S2R R100, SR_TID.X ;  /* 0x0000000000647919 */ /* 0x000e220000002100 */
[----:B------:R-:W-:-:S04]  /*26c0*/  IMAD.HI.U32 R99, R4, 0x38e38e39, RZ ;  /* 0x38e38e3904637827 */ /* 0x000fc800078e00ff */
[----:B------:R-:W-:Y:S01]  /*26d0*/  HFMA2 R96, -RZ, RZ, 0, 0 ;  /* 0x00000000ff607431 */ /* 0x000fe200000001ff */
[----:B------:R-:W-:Y:S02]  /*26e0*/  CS2R R94, SRZ ;  /* 0x00000000005e7805 */ /* 0x000fe4000001ff00 */
[----:B------:R-:W-:Y:S02]  /*26f0*/  CS2R R92, SRZ ;  /* 0x00000000005c7805 */ /* 0x000fe4000001ff00 */
[----:B------:R-:W-:Y:S02]  /*2700*/  CS2R R90, SRZ ;  /* 0x00000000005a7805 */ /* 0x000fe4000001ff00 */
[----:B------:R-:W-:Y:S02]  /*2710*/  SHF.R.U32.HI R99, RZ, 0x2, R99 ;  /* 0x00000002ff637819 */ /* 0x000fe40000011663 */
[----:B------:R-:W-:Y:S02]  /*2720*/  CS2R R88, SRZ ;  /* 0x0000000000587805 */ /* 0x000fe4000001ff00 */
[----:B------:R-:W-:-:S02]  /*2730*/  CS2R R86, SRZ ;  /* 0x0000000000567805 */ /* 0x000fc4000001ff00 */
[----:B------:R-:W-:Y:S02]  /*2740*/  CS2R R84, SRZ ;  /* 0x0000000000547805 */ /* 0x000fe4000001ff00 */
[----:B------:R-:W-:Y:S01]  /*2750*/  CS2R R82, SRZ ;  /* 0x0000000000527805 */ /* 0x000fe2000001ff00 */
[----:B------:R-:W-:Y:S01]  /*2760*/  IMAD R98, R99, -0x12, R4 ;  /* 0xffffffee63627824 */ /* 0x000fe200078e0204 */
[----:B------:R-:W-:Y:S02]  /*2770*/  CS2R R80, SRZ ;  /* 0x0000000000507805 */ /* 0x000fe4000001ff00 */
[----:B------:R-:W-:Y:S02]  /*2780*/  CS2R R78, SRZ ;  /* 0x00000000004e7805 */ /* 0x000fe4000001ff00 */
[----:B------:R-:W-:Y:S02]  /*2790*/  CS2R R76, SRZ ;  /* 0x00000000004c7805 */ /* 0x000fe4000001ff00 */
[----:B------:R-:W-:-:S02]  /*27a0*/  CS2R R74, SRZ ;  /* 0x00000000004a7805 */ /* 0x000fc4000001ff00 */
[----:B------:R-:W-:Y:S02]  /*27b0*/  CS2R R6, SRZ ;  /* 0x0000000000067805 */ /* 0x000fe4000001ff00 */
[----:B------:R-:W-:Y:S02]  /*27c0*/  CS2R R8, SRZ ;  /* 0x0000000000087805 */ /* 0x000fe4000001ff00 */
        /* <DEDUP_REMOVED lines=14> */
[----:B0-----:R-:W-:Y:S02]  /*28b0*/  SHF.R.U32.HI R3, RZ, 0x1, R100 ;  /* 0x00000001ff037819 */ /* 0x001fe40000011664 */
[----:B------:R-:W-:-:S02]  /*28c0*/  CS2R R70, SRZ ;  /* 0x0000000000467805 */ /* 0x000fc4000001ff00 */
[----:B------:R-:W-:Y:S02]  /*28d0*/  SHF.L.U32 R0, R100, 0x1, RZ ;  /* 0x0000000164007819 */ /* 0x000fe400000006ff */
[----:B------:R-:W-:Y:S02]  /*28e0*/  CS2R R72, SRZ ;  /* 0x0000000000487805 */ /* 0x000fe4000001ff00 */
[----:B------:R-:W-:Y:S01]  /*28f0*/  LEA R103, R99, R100, 0x7 ;  /* 0x0000006463677211 */ /* 0x000fe200078e38ff */
[----:B------:R-:W-:Y:S01]  /*2900*/  IMAD R3, R3, 0x302, RZ ;  /* 0x0000030203037824 */ /* 0x000fe200078e02ff */
[----:B------:R-:W-:Y:S01]  /*2910*/  LOP3.LUT R0, R0, 0x2, RZ, 0xc0, !PT ;  /* 0x0000000200007812 */ /* 0x000fe200078ec0ff */
[----:B------:R-:W-:Y:S01]  /*2920*/  UMOV UR4, URZ ;  /* 0x000000ff00047c82 */ /* 0x000fe20008000000 */
[----:B------:R-:W-:Y:S01]  /*2930*/  ISETP.GT.U32.AND P0, PT, R100, 0x3f, PT ;  /* 0x0000003f6400780c */ /* 0x000fe20003f04070 */
[--C-:B------:R-:W-:Y:S02]  /*2940*/  IMAD R102, R98, 0x18100, R3.reuse ;  /* 0x0001810062667824 */ /* 0x100fe400078e0203 */
[----:B------:R-:W-:Y:S01]  /*2950*/  IMAD R3, R4, 0x18100, R3 ;  /* 0x0001810004037824 */ /* 0x000fe200078e0203 */
[----:B------:R-:W-:Y:S01]  /*2960*/  CS2R R4, SRZ ;  /* 0x0000000000047805 */ /* 0x000fe2000001ff00 */
[----:B------:R-:W-:Y:S01]  /*2970*/  IMAD R103, R103, 0x302, RZ ;  /* 0x0000030267677824 */ /* 0x000fe200078e02ff */
[----:B------:R-:W-:-:S02]  /*2980*/  IADD3 R102, PT, PT, R0, R102, RZ ;  /* 0x0000006600667210 */ /* 0x000fc40007ffe0ff */
[----:B------:R-:W-:Y:S02]  /*2990*/  IADD3 R24, PT, PT, R0, R3, RZ ;  /* 0x0000000300187210 */ /* 0x000fe40007ffe0ff */
[----:B------:R-:W-:Y:S02]  /*29a0*/  CS2R R2, SRZ ;  /* 0x0000000000027805 */ /* 0x000fe4000001ff00 */
[----:B------:R-:W-:Y:S01]  /*29b0*/  MOV R0, RZ ;  /* 0x000000ff00007202 */ /* 0x000fe20000000f00 */
[----:B------:R-:W-:-:S07]  /*29c0*/  IMAD R101, R99, -0x1b1200, R24 ;  /* 0xffe4ee0063657824 */ /* 0x000fce00078e0218 */
.L_x_4:
[----:B0-----:R-:W0:Y:S01]  /*29d0*/  LDC.64 R106, c[0x0][0x388] ;  /* 0x0000e200ff6a7b82 */ /* 0x001e220000000a00 */
[----:B------:R-:W-:-:S07]  /*29e0*/  IADD3 R25, PT, PT, R101, 0x1, RZ ;  /* 0x0000000165197810 */ /* 0x000fce0007ffe0ff */
[----:B------:R-:W1:Y:S01]  /*29f0*/  @!P0 LDC.64 R32, c[0x0][0x380] ;  /* 0x0000e000ff208b82 */ /* 0x000e620000000a00 */
[----:B0-----:R-:W-:-:S04]  /*2a00*/  IMAD.WIDE.U32 R24, R25, 0x4, R106 ;  /* 0x0000000419187825 */ /* 0x001fc800078e006a */
[----:B------:R-:W-:Y:S01]  /*2a10*/  IMAD.WIDE.U32 R30, R102, 0x4, R106 ;  /* 0x00000004661e7825 */ /* 0x000fe200078e006a */
[----:B------:R-:W2:Y:S03]  /*2a20*/  LDG.E.CONSTANT R29, desc[UR8][R24.64] ;  /* 0x00000008181d7981 */ /* 0x000ea6000c1e9900 */
[----:B-1----:R-:W-:Y:S01]  /*2a30*/  @!P0 IMAD.WIDE.U32 R32, R103, 0x4, R32 ;  /* 0x0000000467208825 */ /* 0x002fe200078e0020 */
[----:B------:R-:W2:Y:S04]  /*2a40*/  LDG.E.CONSTANT R28, desc[UR8][R30.64] ;  /* 0x000000081e1c7981 */ /* 0x000ea8000c1e9900 */
[----:B------:R-:W3:Y:S04]  /*2a50*/  @!P0 LDG.E.CONSTANT R26, desc[UR8][R32.64+0x8] ;  /* 0x00000808201a8981 */ /* 0x000ee8000c1e9900 */
[----:B------:R-:W3:Y:S04]  /*2a60*/  @!P0 LDG.E.CONSTANT R24, desc[UR8][R32.64] ;  /* 0x0000000820188981 */ /* 0x000ee8000c1e9900 */
[----:B------:R-:W3:Y:S04]  /*2a70*/  @!P0 LDG.E.CONSTANT R25, desc[UR8][R32.64+0x4] ;  /* 0x0000040820198981 */ /* 0x000ee8000c1e9900 */
[----:B------:R-:W3:Y:S01]  /*2a80*/  @!P0 LDG.E.CONSTANT R27, desc[UR8][R32.64+0xc] ;  /* 0x00000c08201b8981 */ /* 0x000ee2000c1e9900 */
[----:B------:R-:W0:Y:S01]  /*2a90*/  S2UR UR7, SR_CgaCtaId ;  /* 0x00000000000779c3 */ /* 0x000e220000008800 */
[----:B------:R-:W-:Y:S01]  /*2aa0*/  UMOV UR6, 0x400 ;  /* 0x0000040000067882 */ /* 0x000fe20000000000 */
[----:B------:R-:W-:Y:S01]  /*2ab0*/  VOTEU.ALL UP0, P0 ;  /* 0x0000000000ff7886 */ /* 0x000fe20000000000 */
[----:B------:R-:W-:-:S05]  /*2ac0*/  UIADD3 UR5, UPT, UPT, UR6, 0x800, URZ ;  /* 0x0000080006057890 */ /* 0x000fca000fffe0ff */
[----:B------:R-:W-:Y:S01]  /*2ad0*/  BAR.SYNC.DEFER_BLOCKING 0x0 ;  /* 0x0000000000007b1d */ /* 0x000fe20000010000 */
[----:B------:R-:W-:Y:S01]  /*2ae0*/  ISETP.GT.U32.AND P3, PT, R100, 0x7f, PT ;  /* 0x0000007f6400780c */ /* 0x000fe20003f64070 */
[----:B------:R-:W-:Y:S01]  /*2af0*/  UIADD3 UR4, UPT, UPT, UR4, 0x1, URZ ;  /* 0x0000000104047890 */ /* 0x000fe2000fffe0ff */
[----:B------:R-:W-:-:S03]  /*2b00*/  IADD3 R101, PT, PT, R101, 0x4, RZ ;  /* 0x0000000465657810 */ /* 0x000fc60007ffe0ff */
[----:B------:R-:W-:Y:S01]  /*2b10*/  BSSY.RECONVERGENT B0, `(.L_x_2) ;  /* 0x0000124000007945 */ /* 0x000fe20003800200 */
[----:B0-----:R-:W-:Y:S02]  /*2b20*/  @!UP0 ULEA UR10, UR7, UR6, 0x18 ;  /* 0x00000006070a8291 */ /* 0x001fe4000f8ec0ff */
[----:B------:R-:W-:-:S04]  /*2b30*/  ULEA UR5, UR7, UR5, 0x18 ;  /* 0x0000000507057291 */ /* 0x000fc8000f8ec0ff */
[C---:B------:R-:W-:Y:S02]  /*2b40*/  @!P0 LEA R34, R100.reuse, UR10, 0x4 ;  /* 0x0000000a64228c11 */ /* 0x040fe4000f8e20ff */
[----:B------:R-:W-:Y:S01]  /*2b50*/  LEA R97, R100, UR5, 0x3 ;  /* 0x0000000564617c11 */ /* 0x000fe2000f8e18ff */
[----:B------:R-:W-:Y:S02]  /*2b60*/  UISETP.NE.AND UP0, UPT, UR4, 0xc0, UPT ;  /* 0x000000c00400788c */ /* 0x000fe4000bf05270 */
[----:B---3--:R0:W-:Y:S04]  /*2b70*/  @!P0 STS.128 [R34], R24 ;  /* 0x0000001822008388 */ /* 0x0081e80000000c00 */
[----:B--2---:R0:W-:Y:S01]  /*2b80*/  STS.64 [R97], R28 ;  /* 0x0000001c61007388 */ /* 0x0041e20000000a00 */
[----:B------:R-:W-:Y:S06]  /*2b90*/  BAR.SYNC.DEFER_BLOCKING 0x0 ;  /* 0x0000000000007b1d */ /* 0x000fec0000010000 */
[----:B------:R-:W-:Y:S05]  /*2ba0*/  @P3 BRA `(.L_x_3) ;  /* 0x0000001000683947 */ /* 0x000fea0003800000 */
[----:B------:R-:W1:Y:S01]  /*2bb0*/  S2R R100, SR_TID.X ;  /* 0x0000000000647919 */ /* 0x000e620000002100 */
[----:B------:R-:W-:Y:S01]  /*2bc0*/  ULEA UR10, UR7, UR6, 0x18 ;  /* 0x00000006070a7291 */ /* 0x000fe2000f8ec0ff */
[C---:B-1----:R-:W-:Y:S02]  /*2bd0*/  SHF.L.U32 R104, R100.reuse, 0x3, RZ ;  /* 0x0000000364687819 */ /* 0x042fe400000006ff */
[----:B0-----:R-:W-:Y:S02]  /*2be0*/  SHF.L.U32 R24, R100, 0x5, RZ ;  /* 0x0000000564187819 */ /* 0x001fe400000006ff */
[----:B------:R-:W-:Y:S02]  /*2bf0*/  LOP3.LUT R104, R104, 0x300, RZ, 0xc0, !PT ;  /* 0x0000030068687812 */ /* 0x000fe400078ec0ff */
[----:B------:R-:W-:-:S03]  /*2c00*/  LOP3.LUT R49, R24, 0x3e0, RZ, 0xc0, !PT ;  /* 0x000003e018317812 */ /* 0x000fc600078ec0ff */
[----:B------:R-:W-:Y:S04]  /*2c10*/  LDS.128 R24, [R104+UR10] ;  /* 0x0000000a68187984 */ /* 0x000fe80008000c00 */
[----:B------:R-:W0:Y:S04]  /*2c20*/  LDS.128 R40, [R49+UR5] ;  /* 0x0000000531287984 */ /* 0x000e280008000c00 */
[----:B------:R-:W1:Y:S04]  /*2c30*/  LDS.128 R36, [R49+UR5+0x400] ;  /* 0x0004000531247984 */ /* 0x000e680008000c00 */
[----:B------:R-:W2:Y:S04]  /*2c40*/  LDS.128 R32, [R49+UR5+0x10] ;  /* 0x0000100531207984 */ /* 0x000ea80008000c00 */
[----:B------:R-:W3:Y:S04]  /*2c50*/  LDS.128 R28, [R49+UR5+0x410] ;  /* 0x00041005311c7984 */ /* 0x000ee80008000c00 */
[----:B------:R-:W4:Y:S04]  /*2c60*/  LDS.128 R52, [R104+UR10+0x10] ;  /* 0x0000100a68347984 */ /* 0x000f280008000c00 */
[----:B------:R-:W5:Y:S01]  /*2c70*/  LDS.128 R44, [R104+UR10+0x20] ;  /* 0x0000200a682c7984 */ /* 0x000f620008000c00 */
[C---:B0-----:R-:W-:Y:S01]  /*2c80*/  FFMA R48, R24.reuse, R40, R73 ;  /* 0x0000002818307223 */ /* 0x041fe20000000049 */
[----:B-1----:R-:W-:-:S03]  /*2c90*/  FFMA R50, R24, R36, R9 ;  /* 0x0000002418327223 */ /* 0x002fc60000000009 */
[C---:B------:R-:W-:Y:S01]  /*2ca0*/  FFMA R9, R25.reuse, R41, R48 ;  /* 0x0000002919097223 */ /* 0x040fe20000000030 */
[C---:B--2---:R-:W-:Y:S01]  /*2cb0*/  FFMA R72, R24.reuse, R32, R72 ;  /* 0x0000002018487223 */ /* 0x044fe20000000048 */
[C---:B------:R-:W-:Y:S02]  /*2cc0*/  FFMA R73, R25.reuse, R37, R50 ;  /* 0x0000002519497223 */ /* 0x040fe40000000032 */
[----:B------:R-:W0:Y:S01]  /*2cd0*/  LDS.128 R48, [R104+UR10+0x30] ;  /* 0x0000300a68307984 */ /* 0x000e220008000c00 */
[----:B---3--:R-:W-:Y:S01]  /*2ce0*/  FFMA R8, R24, R28, R8 ;  /* 0x0000001c18087223 */ /* 0x008fe20000000008 */
[C---:B------:R-:W-:Y:S01]  /*2cf0*/  FFMA R105, R25.reuse, R33, R72 ;  /* 0x0000002119697223 */ /* 0x040fe20000000048 */
[C---:B------:R-:W-:Y:S02]  /*2d00*/  FFMA R24, R26.reuse, R38, R73 ;  /* 0x000000261a187223 */ /* 0x040fe40000000049 */
[----:B------:R-:W-:Y:S01]  /*2d10*/  FFMA R25, R25, R29, R8 ;  /* 0x0000001d19197223 */ /* 0x000fe20000000008 */
[C---:B------:R-:W-:Y:S01]  /*2d20*/  FFMA R8, R26.reuse, R42, R9 ;  /* 0x0000002a1a087223 */ /* 0x040fe20000000009 */
[C---:B------:R-:W-:Y:S01]  /*2d30*/  FFMA R72, R26.reuse, R34, R105 ;  /* 0x000000221a487223 */ /* 0x040fe20000000069 */
[C---:B------:R-:W-:Y:S01]  /*2d40*/  FFMA R9, R27.reuse, R39, R24 ;  /* 0x000000271b097223 */ /* 0x040fe20000000018 */
[----:B------:R-:W-:Y:S01]  /*2d50*/  FFMA R26, R26, R30, R25 ;  /* 0x0000001e1a1a7223 */ /* 0x000fe20000000019 */
[C---:B------:R-:W-:Y:S01]  /*2d60*/  FFMA R73, R27.reuse, R43, R8 ;  /* 0x0000002b1b497223 */ /* 0x040fe20000000008 */
[-C--:B----4-:R-:W-:Y:S01]  /*2d70*/  FFMA R24, R40, R52.reuse, R71 ;  /* 0x0000003428187223 */ /* 0x090fe20000000047 */
[-C--:B------:R-:W-:Y:S01]  /*2d80*/  FFMA R70, R32, R52.reuse, R70 ;  /* 0x0000003420467223 */ /* 0x080fe20000000046 */
[C---:B------:R-:W-:Y:S01]  /*2d90*/  FFMA R8, R27.reuse, R31, R26 ;  /* 0x0000001f1b087223 */ /* 0x040fe2000000001a */
[-C--:B------:R-:W-:Y:S01]  /*2da0*/  FFMA R26, R36, R52.reuse, R7 ;  /* 0x00000034241a7223 */ /* 0x080fe20000000007 */
[----:B------:R-:W-:Y:S01]  /*2db0*/  FFMA R6, R28, R52, R6 ;  /* 0x000000341c067223 */ /* 0x000fe20000000006 */
[----:B------:R-:W-:Y:S01]  /*2dc0*/  FFMA R72, R27, R35, R72 ;  /* 0x000000231b487223 */ /* 0x000fe20000000048 */
[-C--:B------:R-:W-:Y:S01]  /*2dd0*/  FFMA R7, R41, R53.reuse, R24 ;  /* 0x0000003529077223 */ /* 0x080fe20000000018 */
[-C--:B------:R-:W-:Y:S01]  /*2de0*/  FFMA R71, R37, R53.reuse, R26 ;  /* 0x0000003525477223 */ /* 0x080fe2000000001a */
[-C--:B------:R-:W-:Y:S01]  /*2df0*/  FFMA R105, R33, R53.reuse, R70 ;  /* 0x0000003521697223 */ /* 0x080fe20000000046 */
[----:B------:R-:W-:Y:S01]  /*2e00*/  FFMA R53, R29, R53, R6 ;  /* 0x000000351d357223 */ /* 0x000fe20000000006 */
[----:B------:R-:W1:Y:S01]  /*2e10*/  LDS.128 R24, [R104+UR10+0x40] ;  /* 0x0000400a68187984 */ /* 0x000e620008000c00 */
[-C--:B------:R-:W-:Y:S01]  /*2e20*/  FFMA R6, R42, R54.reuse, R7 ;  /* 0x000000362a067223 */ /* 0x080fe20000000007 */
[-C--:B------:R-:W-:Y:S01]  /*2e30*/  FFMA R52, R38, R54.reuse, R71 ;  /* 0x0000003626347223 */ /* 0x080fe20000000047 */
[-C--:B------:R-:W-:Y:S01]  /*2e40*/  FFMA R70, R34, R54.reuse, R105 ;  /* 0x0000003622467223 */ /* 0x080fe20000000069 */
[----:B------:R-:W-:Y:S01]  /*2e50*/  FFMA R54, R30, R54, R53 ;  /* 0x000000361e367223 */ /* 0x000fe20000000035 */
[-C--:B------:R-:W-:Y:S01]  /*2e60*/  FFMA R71, R43, R55.reuse, R6 ;  /* 0x000000372b477223 */ /* 0x080fe20000000006 */
[-C--:B------:R-:W-:Y:S01]  /*2e70*/  FFMA R7, R39, R55.reuse, R52 ;  /* 0x0000003727077223 */ /* 0x080fe20000000034 */
[-C--:B-----5:R-:W-:Y:S01]  /*2e80*/  FFMA R52, R40, R44.reuse, R69 ;  /* 0x0000002c28347223 */ /* 0x0a0fe20000000045 */
[-C--:B------:R-:W-:Y:S01]  /*2e90*/  FFMA R6, R31, R55.reuse, R54 ;  /* 0x000000371f067223 */ /* 0x080fe20000000036 */
[-C--:B------:R-:W-:Y:S01]  /*2ea0*/  FFMA R54, R36, R44.reuse, R5 ;  /* 0x0000002c24367223 */ /* 0x080fe20000000005 */
[-C--:B------:R-:W-:Y:S01]  /*2eb0*/  FFMA R68, R32, R44.reuse, R68 ;  /* 0x0000002c20447223 */ /* 0x080fe20000000044 */
[----:B------:R-:W-:Y:S01]  /*2ec0*/  FFMA R4, R28, R44, R4 ;  /* 0x0000002c1c047223 */ /* 0x000fe20000000004 */
[----:B------:R-:W-:Y:S01]  /*2ed0*/  FFMA R70, R35, R55, R70 ;  /* 0x0000003723467223 */ /* 0x000fe20000000046 */
[-C--:B------:R-:W-:Y:S01]  /*2ee0*/  FFMA R5, R41, R45.reuse, R52 ;  /* 0x0000002d29057223 */ /* 0x080fe20000000034 */
[-C--:B------:R-:W-:Y:S01]  /*2ef0*/  FFMA R69, R37, R45.reuse, R54 ;  /* 0x0000002d25457223 */ /* 0x080fe20000000036 */
[-C--:B------:R-:W-:Y:S01]  /*2f00*/  FFMA R105, R33, R45.reuse, R68 ;  /* 0x0000002d21697223 */ /* 0x080fe20000000044 */
[----:B------:R-:W-:Y:S01]  /*2f10*/  FFMA R45, R29, R45, R4 ;  /* 0x0000002d1d2d7223 */ /* 0x000fe20000000004 */
[----:B------:R-:W2:Y:S01]  /*2f20*/  LDS.128 R52, [R104+UR10+0x50] ;  /* 0x0000500a68347984 */ /* 0x000ea20008000c00 */
[-C--:B------:R-:W-:Y:S01]  /*2f30*/  FFMA R4, R42, R46.reuse, R5 ;  /* 0x0000002e2a047223 */ /* 0x080fe20000000005 */
[-C--:B------:R-:W-:Y:S01]  /*2f40*/  FFMA R44, R38, R46.reuse, R69 ;  /* 0x0000002e262c7223 */ /* 0x080fe20000000045 */
[-C--:B------:R-:W-:Y:S01]  /*2f50*/  FFMA R68, R34, R46.reuse, R105 ;  /* 0x0000002e22447223 */ /* 0x080fe20000000069 */
[----:B------:R-:W-:Y:S01]  /*2f60*/  FFMA R46, R30, R46, R45 ;  /* 0x0000002e1e2e7223 */ /* 0x000fe2000000002d */
[-C--:B------:R-:W-:Y:S01]  /*2f70*/  FFMA R69, R43, R47.reuse, R4 ;  /* 0x0000002f2b457223 */ /* 0x080fe20000000004 */
[-C--:B------:R-:W-:Y:S01]  /*2f80*/  FFMA R5, R39, R47.reuse, R44 ;  /* 0x0000002f27057223 */ /* 0x080fe2000000002c */
[-C--:B0-----:R-:W-:Y:S01]  /*2f90*/  FFMA R44, R40, R48.reuse, R67 ;  /* 0x00000030282c7223 */ /* 0x081fe20000000043 */
[-C--:B------:R-:W-:Y:S01]  /*2fa0*/  FFMA R4, R31, R47.reuse, R46 ;  /* 0x0000002f1f047223 */ /* 0x080fe2000000002e */
[-C--:B------:R-:W-:Y:S01]  /*2fb0*/  FFMA R46, R36, R48.reuse, R3 ;  /* 0x00000030242e7223 */ /* 0x080fe20000000003 */
[----:B------:R-:W-:Y:S01]  /*2fc0*/  FFMA R68, R35, R47, R68 ;  /* 0x0000002f23447223 */ /* 0x000fe20000000044 */
[-C--:B------:R-:W-:Y:S01]  /*2fd0*/  FFMA R3, R41, R49.reuse, R44 ;  /* 0x0000003129037223 */ /* 0x080fe2000000002c */
[-C--:B------:R-:W-:Y:S01]  /*2fe0*/  FFMA R66, R32, R48.reuse, R66 ;  /* 0x0000003020427223 */ /* 0x080fe20000000042 */
[-C--:B------:R-:W-:Y:S01]  /*2ff0*/  FFMA R67, R37, R49.reuse, R46 ;  /* 0x0000003125437223 */ /* 0x080fe2000000002e */
[----:B------:R-:W-:Y:S01]  /*3000*/  FFMA R2, R28, R48, R2 ;  /* 0x000000301c027223 */ /* 0x000fe20000000002 */
[----:B------:R-:W0:Y:S01]  /*3010*/  LDS.128 R44, [R104+UR10+0x60] ;  /* 0x0000600a682c7984 */ /* 0x000e220008000c00 */
        /* <DEDUP_REMOVED lines=8> */
[-C--:B------:R-:W-:Y:S01]  /*30a0*/  FFMA R0, R36, R24.reuse, R0 ;  /* 0x0000001824007223 */ /* 0x080fe20000000000 */
[-C--:B------:R-:W-:Y:S01]  /*30b0*/  FFMA R64, R32, R24.reuse, R64 ;  /* 0x0000001820407223 */ /* 0x080fe20000000040 */
[----:B------:R-:W-:Y:S01]  /*30c0*/  FFMA R24, R28, R24, R74 ;  /* 0x000000181c187223 */ /* 0x000fe2000000004a */
[-C--:B------:R-:W-:Y:S01]  /*30d0*/  FFMA R67, R43, R51.reuse, R2 ;  /* 0x000000332b437223 */ /* 0x080fe20000000002 */
[-C--:B------:R-:W-:Y:S01]  /*30e0*/  FFMA R66, R35, R51.reuse, R66 ;  /* 0x0000003323427223 */ /* 0x080fe20000000042 */
        /* <DEDUP_REMOVED lines=12> */
[-C--:B--2---:R-:W-:Y:S01]  /*31b0*/  FFMA R24, R40, R52.reuse, R63 ;  /* 0x0000003428187223 */ /* 0x084fe2000000003f */
        /* <DEDUP_REMOVED lines=18> */
[-C--:B0-----:R-:W-:Y:S01]  /*32e0*/  FFMA R52, R40, R44.reuse, R61 ;  /* 0x0000002c28347223 */ /* 0x081fe2000000003d */
[-C--:B------:R-:W-:Y:S01]  /*32f0*/  FFMA R54, R36, R44.reuse, R77 ;  /* 0x0000002c24367223 */ /* 0x080fe2000000004d */
[-C--:B------:R-:W-:Y:S01]  /*3300*/  FFMA R60, R32, R44.reuse, R60 ;  /* 0x0000002c203c7223 */ /* 0x080fe2000000003c */
[----:B------:R-:W-:Y:S01]  /*3310*/  FFMA R44, R28, R44, R78 ;  /* 0x0000002c1c2c7223 */ /* 0x000fe2000000004e */
[-C--:B------:R-:W-:Y:S01]  /*3320*/  FFMA R61, R41, R45.reuse, R52 ;  /* 0x0000002d293d7223 */ /* 0x080fe20000000034 */
[-C--:B------:R-:W-:Y:S01]  /*3330*/  FFMA R77, R37, R45.reuse, R54 ;  /* 0x0000002d254d7223 */ /* 0x080fe20000000036 */
[-C--:B------:R-:W-:Y:S01]  /*3340*/  FFMA R105, R33, R45.reuse, R60 ;  /* 0x0000002d21697223 */ /* 0x080fe2000000003c */
[----:B------:R-:W0:Y:S01]  /*3350*/  LDS.128 R52, [R104+UR10+0x90] ;  /* 0x0000900a68347984 */ /* 0x000e220008000c00 */
        /* <DEDUP_REMOVED lines=95> */
[----:B------:R-:W0:Y:S01]  /*3950*/  LDS.128 R44, [R104+UR10+0xe0] ;  /* 0x0000e00a682c7984 */ /* 0x000e220008000c00 */
[-C--:B------:R-:W-:Y:S01]  /*3960*/  FFMA R16, R32, R24.reuse, R16 ;  /* 0x0000001820107223 */ /* 0x080fe20000000010 */
[-C--:B------:R-:W-:Y:S01]  /*3970*/  FFMA R17, R41, R25.reuse, R48 ;  /* 0x0000001929117223 */ /* 0x080fe20000000030 */
[-C--:B------:R-:W-:Y:S01]  /*3980*/  FFMA R89, R37, R25.reuse, R50 ;  /* 0x0000001925597223 */ /* 0x080fe20000000032 */
[----:B------:R-:W-:Y:S01]  /*3990*/  FFMA R24, R28, R24, R90 ;  /* 0x000000181c187223 */ /* 0x000fe2000000005a */
[----:B------:R-:W2:Y:S01]  /*39a0*/  LDS.128 R48, [R104+UR10+0xf0] ;  /* 0x0000f00a68307984 */ /* 0x000ea20008000c00 */
        /* <DEDUP_REMOVED lines=8> */
[----:B------:R-:W-:-:S02]  /*3a30*/  FFMA R16, R35, R27, R90 ;  /* 0x0000001b23107223 */ /* 0x000fc4000000005a */
        /* <DEDUP_REMOVED lines=16> */
[-C--:B0-----:R-:W-:Y:S01]  /*3b40*/  FFMA R24, R40, R44.reuse, R13 ;  /* 0x0000002c28187223 */ /* 0x081fe2000000000d */
        /* <DEDUP_REMOVED lines=30> */
[-C--:B------:R-:W-:Y:S01]  /*3d30*/  FFMA R10, R35, R51.reuse, R10 ;  /* 0x00000033230a7223 */ /* 0x080fe2000000000a */
[----:B------:R-:W-:-:S07]  /*3d40*/  FFMA R96, R31, R51, R30 ;  /* 0x000000331f607223 */ /* 0x000fce000000001e */
.L_x_3:
[----:B------:R-:W-:Y:S05]  /*3d50*/  BSYNC.RECONVERGENT B0 ;  /* 0x0000000000007941 */ /* 0x000fea0003800200 */
.L_x_2:
[----:B------:R-:W-:Y:S02]  /*3d60*/  IADD3 R103, PT, PT, R103, 0x4, RZ ;  /* 0x0000000467677810 */ /* 0x000fe40007ffe0ff */
[----:B------:R-:W-:Y:S01]  /*3d70*/  IADD3 R102, PT, PT, R102, 0x4, RZ ;  /* 0x0000000466667810 */ /* 0x000fe20007ffe0ff */
[----:B------:R-:W-:Y:S06]  /*3d80*/  BRA.U UP0, `(.L_x_4) ;  /* 0xffffffed00107547 */ /* 0x000fec000b83ffff */
[----:B0-----:R-:W0:Y:S01]  /*3d90*/  S2R R28, SR_TID.X ;  /* 0x00000000001c7919 */ /* 0x001e220000002100 */
[----:B------:R-:W1:Y:S08]  /*3da0*/  LDC.64 R44, c[0x0][0x390] ;  /* 0x0000e400ff2c7b82 */ /* 0x000e700000000a00 */
[----:B------:R-:W-:Y:S01]  /*3db0*/  BAR.SYNC.DEFER_BLOCKING 0x0 ;  /* 0x0000000000007b1d */ /* 0x000fe20000010000 */
[----:B0-----:R-:W-:-:S02]  /*3dc0*/  ISETP.GT.U32.AND P2, PT, R28, 0x3f, PT ;  /* 0x0000003f1c00780c */ /* 0x001fc40003f44070 */
[----:B------:R-:W-:-:S04]  /*3dd0*/  LOP3.LUT R24, R28, 0x1, RZ, 0xc0, !PT ;  /* 0x000000011c187812 */ /* 0x000fc800078ec0ff */
[----:B------:R-:W-:-:S07]  /*3de0*/  ISETP.NE.U32.AND P4, PT, R24, 0x1, PT ;  /* 0x000000011800780c */ /* 0x000fce0003f85070 */
[----:B------:R-:W0:Y:S01]  /*3df0*/  @!P2 LDC.64 R26, c[0x0][0x380] ;  /* 0x0000e000ff1aab82 */ /* 0x000e220000000a00 */
[----:B------:R-:W-:-:S05]  /*3e00*/  @!P2 LEA R24, R99, R28, 0x7 ;  /* 0x0000001c6318a211 */ /* 0x000fca00078e38ff */
[----:B------:R-:W-:Y:S01]  /*3e10*/  @P4 SHF.R.U32.HI R25, RZ, 0x1, R28 ;  /* 0x00000001ff194819 */ /* 0x000fe2000001161c */
[----:B------:R-:W-:-:S03]  /*3e20*/  @!P2 IMAD R29, R24, 0x302, RZ ;  /* 0x00000302181da824 */ /* 0x000fc600078e02ff */
[----:B------:R-:W-:-:S05]  /*3e30*/  @P4 LEA R25, R98, R25, 0x7 ;  /* 0x0000001962194211 */ /* 0x000fca00078e38ff */
[----:B------:R-:W-:-:S04]  /*3e40*/  @P4 IMAD R25, R25, 0x302, RZ ;  /* 0x0000030219194824 */ /* 0x000fc800078e02ff */
[----:B------:R-:W-:-:S04]  /*3e50*/  @P4 IMAD.WIDE.U32 R106, R25, 0x4, R106 ;  /* 0x00000004196a4825 */ /* 0x000fc800078e006a */
[----:B0-----:R-:W-:-:S05]  /*3e60*/  @!P2 IMAD.WIDE.U32 R26, R29, 0x4, R26 ;  /* 0x000000041d1aa825 */ /* 0x001fca00078e001a */
[----:B------:R-:W2:Y:S04]  /*3e70*/  @!P2 LDG.E.CONSTANT R24, desc[UR8][R26.64+0xc00] ;  /* 0x000c00081a18a981 */ /* 0x000ea8000c1e9900 */
[----:B------:R-:W2:Y:S04]  /*3e80*/  @!P2 LDG.E.CONSTANT R25, desc[UR8][R26.64+0xc04] ;  /* 0x000c04081a19a981 */ /* 0x000ea8000c1e9900 */
[----:B------:R-:W3:Y:S04]  /*3e90*/  @P4 LDG.E.CONSTANT R26, desc[UR8][R106.64+0xc00] ;  /* 0x000c00086a1a4981 */ /* 0x000ee8000c1e9900 */
[----:B------:R-:W3:Y:S01]  /*3ea0*/  @P4 LDG.E.CONSTANT R27, desc[UR8][R106.64+0xc04] ;  /* 0x000c04086a1b4981 */ /* 0x000ee2000c1e9900 */
[----:B------:R-:W-:Y:S01]  /*3eb0*/  VOTEU.ALL UP0, P2 ;  /* 0x0000000000ff7886 */ /* 0x000fe20001000000 */
[--C-:B------:R-:W-:Y:S01]  /*3ec0*/  SHF.R.U32.HI R30, RZ, 0x5, R28.reuse ;  /* 0x00000005ff1e7819 */ /* 0x100fe2000001161c */
[----:B------:R-:W-:Y:S01]  /*3ed0*/  BSSY.RECONVERGENT B0, `(.L_x_5) ;  /* 0x00000aa000007945 */ /* 0x000fe20003800200 */
[----:B------:R-:W-:-:S02]  /*3ee0*/  SHF.R.U32.HI R46, RZ, 0x1, R28 ;  /* 0x00000001ff2e7819 */ /* 0x000fc4000001161c */
[----:B------:R-:W-:Y:S01]  /*3ef0*/  LEA R99, R99, R30, 0x3 ;  /* 0x0000001e63637211 */ /* 0x000fe200078e18ff */
[----:B------:R-:W-:Y:S01]  /*3f00*/  @!UP0 ULEA UR4, UR7, UR6, 0x18 ;  /* 0x0000000607048291 */ /* 0x000fe2000f8ec0ff */
[----:B------:R-:W-:Y:S02]  /*3f10*/  SHF.L.U32 R30, R28, 0x1, RZ ;  /* 0x000000011c1e7819 */ /* 0x000fe400000006ff */
[----:B------:R-:W-:Y:S01]  /*3f20*/  LOP3.LUT R46, R46, 0x70, RZ, 0xc0, !PT ;  /* 0x000000702e2e7812 */ /* 0x000fe200078ec0ff */
[----:B------:R-:W-:Y:S01]  /*3f30*/  IMAD R29, R99, 0x120, R98 ;  /* 0x00000120631d7824 */ /* 0x000fe200078e0262 */
[----:B------:R-:W-:Y:S02]  /*3f40*/  LOP3.LUT R32, R30, 0x3e, RZ, 0xc0, !PT ;  /* 0x0000003e1e207812 */ /* 0x000fe400078ec0ff */
[----:B------:R-:W-:Y:S02]  /*3f50*/  @!P2 LEA R30, R28, UR4, 0x4 ;  /* 0x000000041c1eac11 */ /* 0x000fe4000f8e20ff */
[----:B------:R-:W-:-:S02]  /*3f60*/  LEA R29, R29, R32, 0x7 ;  /* 0x000000201d1d7211 */ /* 0x000fc400078e38ff */
[C---:B------:R-:W-:Y:S02]  /*3f70*/  ISETP.GT.U32.AND P1, PT, R46.reuse, 0x3e, PT ;  /* 0x0000003e2e00780c */ /* 0x040fe40003f24070 */
[----:B------:R-:W-:Y:S01]  /*3f80*/  ISETP.GT.U32.AND P0, PT, R46, 0x3d, PT ;  /* 0x0000003d2e00780c */ /* 0x000fe20003f04070 */
[----:B-1----:R-:W-:Y:S01]  /*3f90*/  IMAD.WIDE.U32 R44, R29, 0x4, R44 ;  /* 0x000000041d2c7825 */ /* 0x002fe200078e002c */
[----:B--2---:R0:W-:Y:S04]  /*3fa0*/  @!P2 STS.64 [R30], R24 ;  /* 0x000000181e00a388 */ /* 0x0041e80000000a00 */
[----:B---3--:R0:W-:Y:S01]  /*3fb0*/  @P4 STS.64 [R97], R26 ;  /* 0x0000001a61004388 */ /* 0x0081e20000000a00 */
[----:B------:R-:W-:Y:S06]  /*3fc0*/  BAR.SYNC.DEFER_BLOCKING 0x0 ;  /* 0x0000000000007b1d */ /* 0x000fec0000010000 */
[----:B------:R-:W-:Y:S05]  /*3fd0*/  @P3 BRA `(.L_x_6) ;  /* 0x0000000800643947 */ /* 0x000fea0003800000 */
[C---:B------:R-:W-:Y:S01]  /*3fe0*/  SHF.L.U32 R47, R28.reuse, 0x3, RZ ;  /* 0x000000031c2f7819 */ /* 0x040fe200000006ff */
[----:B------:R-:W-:Y:S01]  /*3ff0*/  ULEA UR4, UR7, UR6, 0x18 ;  /* 0x0000000607047291 */ /* 0x000fe2000f8ec0ff */
[----:B------:R-:W-:Y:S02]  /*4000*/  SHF.L.U32 R28, R28, 0x5, RZ ;  /* 0x000000051c1c7819 */ /* 0x000fe400000006ff */
[----:B------:R-:W-:Y:S02]  /*4010*/  LOP3.LUT R47, R47, 0x300, RZ, 0xc0, !PT ;  /* 0x000003002f2f7812 */ /* 0x000fe400078ec0ff */
[----:B------:R-:W-:-:S04]  /*4020*/  LOP3.LUT R49, R28, 0x3e0, RZ, 0xc0, !PT ;  /* 0x000003e01c317812 */ /* 0x000fc800078ec0ff */
[----:B------:R-:W-:Y:S04]  /*4030*/  LDS.64 R36, [R47+UR4] ;  /* 0x000000042f247984 */ /* 0x000fe80008000a00 */
[----:B------:R-:W1:Y:S04]  /*4040*/  LDS.64 R32, [R49+UR5] ;  /* 0x0000000531207984 */ /* 0x000e680008000a00 */
[----:B0-----:R-:W0:Y:S04]  /*4050*/  LDS.64 R30, [R49+UR5+0x400] ;  /* 0x00040005311e7984 */ /* 0x001e280008000a00 */
[----:B------:R-:W2:Y:S04]  /*4060*/  LDS.64 R28, [R49+UR5+0x10] ;  /* 0x00001005311c7984 */ /* 0x000ea80008000a00 */
[----:B------:R-:W3:Y:S04]  /*4070*/  LDS.64 R26, [R49+UR5+0x410] ;  /* 0x00041005311a7984 */ /* 0x000ee80008000a00 */
[----:B------:R-:W4:Y:S04]  /*4080*/  LDS.64 R38, [R47+UR4+0x10] ;  /* 0x000010042f267984 */ /* 0x000f280008000a00 */
[----:B------:R-:W5:Y:S04]  /*4090*/  LDS.64 R40, [R47+UR4+0x20] ;  /* 0x000020042f287984 */ /* 0x000f680008000a00 */
[----:B------:R-:W5:Y:S04]  /*40a0*/  LDS.64 R24, [R47+UR4+0x30] ;  /* 0x000030042f187984 */ /* 0x000f680008000a00 */
[----:B------:R-:W5:Y:S04]  /*40b0*/  LDS.64 R42, [R47+UR4+0x40] ;  /* 0x000040042f2a7984 */ /* 0x000f680008000a00 */
[----:B------:R-:W5:Y:S01]  /*40c0*/  LDS.64 R34, [R47+UR4+0x50] ;  /* 0x000050042f227984 */ /* 0x000f620008000a00 */
[C---:B-1----:R-:W-:Y:S01]  /*40d0*/  FFMA R48, R36.reuse, R32, R73 ;  /* 0x0000002024307223 */ /* 0x042fe20000000049 */
[----:B0-----:R-:W-:-:S03]  /*40e0*/  FFMA R50, R36, R30, R9 ;  /* 0x0000001e24327223 */ /* 0x001fc60000000009 */
[C---:B------:R-:W-:Y:S01]  /*40f0*/  FFMA R73, R37.reuse, R33, R48 ;  /* 0x0000002125497223 */ /* 0x040fe20000000030 */
[C---:B--2---:R-:W-:Y:S01]  /*4100*/  FFMA R72, R36.reuse, R28, R72 ;  /* 0x0000001c24487223 */ /* 0x044fe20000000048 */
[C---:B------:R-:W-:Y:S01]  /*4110*/  FFMA R9, R37.reuse, R31, R50 ;  /* 0x0000001f25097223 */ /* 0x040fe20000000032 */
[----:B---3--:R-:W-:Y:S02]  /*4120*/  FFMA R8, R36, R26, R8 ;  /* 0x0000001a24087223 */ /* 0x008fe40000000008 */
[C---:B------:R-:W-:Y:S02]  /*4130*/  FFMA R72, R37.reuse, R29, R72 ;  /* 0x0000001d25487223 */ /* 0x040fe40000000048 */
[----:B------:R-:W-:Y:S01]  /*4140*/  FFMA R8, R37, R27, R8 ;  /* 0x0000001b25087223 */ /* 0x000fe20000000008 */
[-C--:B----4-:R-:W-:Y:S01]  /*4150*/  FFMA R48, R32, R38.reuse, R71 ;  /* 0x0000002620307223 */ /* 0x090fe20000000047 */
[-C--:B------:R-:W-:Y:S01]  /*4160*/  FFMA R50, R30, R38.reuse, R7 ;  /* 0x000000261e327223 */ /* 0x080fe20000000007 */
[-C--:B------:R-:W-:Y:S01]  /*4170*/  FFMA R70, R28, R38.reuse, R70 ;  /* 0x000000261c467223 */ /* 0x080fe20000000046 */
[----:B------:R-:W-:Y:S01]  /*4180*/  FFMA R6, R26, R38, R6 ;  /* 0x000000261a067223 */ /* 0x000fe20000000006 */
[----:B------:R-:W0:Y:S01]  /*4190*/  LDS.64 R36, [R47+UR4+0x60] ;  /* 0x000060042f247984 */ /* 0x000e220008000a00 */
[-C--:B------:R-:W-:Y:S01]  /*41a0*/  FFMA R71, R33, R39.reuse, R48 ;  /* 0x0000002721477223 */ /* 0x080fe20000000030 */
[-C--:B------:R-:W-:Y:S01]  /*41b0*/  FFMA R7, R31, R39.reuse, R50 ;  /* 0x000000271f077223 */ /* 0x080fe20000000032 */
[-C--:B------:R-:W-:Y:S01]  /*41c0*/  FFMA R70, R29, R39.reuse, R70 ;  /* 0x000000271d467223 */ /* 0x080fe20000000046 */
[----:B------:R-:W-:Y:S01]  /*41d0*/  FFMA R6, R27, R39, R6 ;  /* 0x000000271b067223 */ /* 0x000fe20000000006 */
[-C--:B-----5:R-:W-:Y:S01]  /*41e0*/  FFMA R48, R32, R40.reuse, R69 ;  /* 0x0000002820307223 */ /* 0x0a0fe20000000045 */
[-C--:B------:R-:W-:Y:S01]  /*41f0*/  FFMA R50, R30, R40.reuse, R5 ;  /* 0x000000281e327223 */ /* 0x080fe20000000005 */
[-C--:B------:R-:W-:Y:S01]  /*4200*/  FFMA R68, R28, R40.reuse, R68 ;  /* 0x000000281c447223 */ /* 0x080fe20000000044 */
[----:B------:R-:W-:Y:S01]  /*4210*/  FFMA R4, R26, R40, R4 ;  /* 0x000000281a047223 */ /* 0x000fe20000000004 */
[----:B------:R-:W1:Y:S01]  /*4220*/  LDS.64 R38, [R47+UR4+0x70] ;  /* 0x000070042f267984 */ /* 0x000e620008000a00 */
        /* <DEDUP_REMOVED lines=8> */
[----:B------:R-:W2:Y:S01]  /*42b0*/  LDS.64 R40, [R47+UR4+0x80] ;  /* 0x000080042f287984 */ /* 0x000ea20008000a00 */
[-C--:B------:R-:W-:Y:S01]  /*42c0*/  FFMA R67, R33, R25.reuse, R48 ;  /* 0x0000001921437223 */ /* 0x080fe20000000030 */
[-C--:B------:R-:W-:Y:S01]  /*42d0*/  FFMA R3, R31, R25.reuse, R50 ;  /* 0x000000191f037223 */ /* 0x080fe20000000032 */
[-C--:B------:R-:W-:Y:S01]  /*42e0*/  FFMA R66, R29, R25.reuse, R66 ;  /* 0x000000191d427223 */ /* 0x080fe20000000042 */
[----:B------:R-:W-:Y:S01]  /*42f0*/  FFMA R2, R27, R25, R2 ;  /* 0x000000191b027223 */ /* 0x000fe20000000002 */
[----:B------:R-:W-:Y:S01]  /*4300*/  FFMA R48, R32, R42, R65 ;  /* 0x0000002a20307223 */ /* 0x000fe20000000041 */
[----:B------:R-:W3:Y:S01]  /*4310*/  LDS.64 R24, [R47+UR4+0x90] ;  /* 0x000090042f187984 */ /* 0x000ee20008000a00 */
[C---:B------:R-:W-:Y:S01]  /*4320*/  FFMA R50, R30.reuse, R34, R75 ;  /* 0x000000221e327223 */ /* 0x040fe2000000004b */
[----:B------:R-:W-:Y:S01]  /*4330*/  FFMA R0, R30, R42, R0 ;  /* 0x0000002a1e007223 */ /* 0x000fe20000000000 */
[----:B------:R-:W-:Y:S01]  /*4340*/  FFMA R65, R33, R43, R48 ;  /* 0x0000002b21417223 */ /* 0x000fe20000000030 */
[----:B------:R-:W-:Y:S01]  /*4350*/  FFMA R48, R32, R34, R63 ;  /* 0x0000002220307223 */ /* 0x000fe2000000003f */
[-C--:B------:R-:W-:Y:S01]  /*4360*/  FFMA R64, R28, R42.reuse, R64 ;  /* 0x0000002a1c407223 */ /* 0x080fe20000000040 */
[----:B------:R-:W-:Y:S01]  /*4370*/  FFMA R74, R26, R42, R74 ;  /* 0x0000002a1a4a7223 */ /* 0x000fe2000000004a */
[-C--:B------:R-:W-:Y:S01]  /*4380*/  FFMA R75, R31, R35.reuse, R50 ;  /* 0x000000231f4b7223 */ /* 0x080fe20000000032 */
[----:B------:R-:W-:Y:S01]  /*4390*/  FFMA R63, R33, R35, R48 ;  /* 0x00000023213f7223 */ /* 0x000fe20000000030 */
[-C--:B------:R-:W-:Y:S01]  /*43a0*/  FFMA R0, R31, R43.reuse, R0 ;  /* 0x0000002b1f007223 */ /* 0x080fe20000000000 */
[-C--:B------:R-:W-:Y:S01]  /*43b0*/  FFMA R64, R29, R43.reuse, R64 ;  /* 0x0000002b1d407223 */ /* 0x080fe20000000040 */
[----:B------:R-:W-:Y:S01]  /*43c0*/  FFMA R74, R27, R43, R74 ;  /* 0x0000002b1b4a7223 */ /* 0x000fe2000000004a */
[-C--:B------:R-:W-:Y:S01]  /*43d0*/  FFMA R62, R28, R34.reuse, R62 ;  /* 0x000000221c3e7223 */ /* 0x080fe2000000003e */
[----:B------:R-:W-:Y:S01]  /*43e0*/  FFMA R76, R26, R34, R76 ;  /* 0x000000221a4c7223 */ /* 0x000fe2000000004c */
[----:B------:R-:W4:Y:S01]  /*43f0*/  LDS.64 R42, [R47+UR4+0xa0] ;  /* 0x0000a0042f2a7984 */ /* 0x000f220008000a00 */
[-C--:B0-----:R-:W-:Y:S01]  /*4400*/  FFMA R48, R32, R36.reuse, R61 ;  /* 0x0000002420307223 */ /* 0x081fe2000000003d */
[-C--:B------:R-:W-:Y:S01]  /*4410*/  FFMA R50, R30, R36.reuse, R77 ;  /* 0x000000241e327223 */ /* 0x080fe2000000004d */
[-C--:B------:R-:W-:Y:S01]  /*4420*/  FFMA R60, R28, R36.reuse, R60 ;  /* 0x000000241c3c7223 */ /* 0x080fe2000000003c */
[----:B------:R-:W-:Y:S01]  /*4430*/  FFMA R78, R26, R36, R78 ;  /* 0x000000241a4e7223 */ /* 0x000fe2000000004e */
[-C--:B------:R-:W-:Y:S01]  /*4440*/  FFMA R61, R33, R37.reuse, R48 ;  /* 0x00000025213d7223 */ /* 0x080fe20000000030 */
[----:B------:R-:W-:Y:S01]  /*4450*/  FFMA R77, R31, R37, R50 ;  /* 0x000000251f4d7223 */ /* 0x000fe20000000032 */
[-C--:B------:R-:W-:Y:S01]  /*4460*/  FFMA R62, R29, R35.reuse, R62 ;  /* 0x000000231d3e7223 */ /* 0x080fe2000000003e */
[----:B------:R-:W-:Y:S01]  /*4470*/  FFMA R76, R27, R35, R76 ;  /* 0x000000231b4c7223 */ /* 0x000fe2000000004c */
[-C--:B------:R-:W-:Y:S01]  /*4480*/  FFMA R60, R29, R37.reuse, R60 ;  /* 0x000000251d3c7223 */ /* 0x080fe2000000003c */
[-C--:B-1----:R-:W-:Y:S01]  /*4490*/  FFMA R48, R32, R38.reuse, R59 ;  /* 0x0000002620307223 */ /* 0x082fe2000000003b */
[-C--:B------:R-:W-:Y:S01]  /*44a0*/  FFMA R50, R30, R38.reuse, R79 ;  /* 0x000000261e327223 */ /* 0x080fe2000000004f */
[----:B------:R-:W0:Y:S01]  /*44b0*/  LDS.64 R34, [R47+UR4+0xb0] ;  /* 0x0000b0042f227984 */ /* 0x000e220008000a00 */
[----:B------:R-:W-:Y:S01]  /*44c0*/  FFMA R78, R27, R37, R78 ;  /* 0x000000251b4e7223 */ /* 0x000fe2000000004e */
[-C--:B------:R-:W-:Y:S01]  /*44d0*/  FFMA R58, R28, R38.reuse, R58 ;  /* 0x000000261c3a7223 */ /* 0x080fe2000000003a */
[----:B------:R-:W-:Y:S01]  /*44e0*/  FFMA R80, R26, R38, R80 ;  /* 0x000000261a507223 */ /* 0x000fe20000000050 */
[----:B------:R-:W1:Y:S01]  /*44f0*/  LDS.64 R36, [R47+UR4+0xc0] ;  /* 0x0000c0042f247984 */ /* 0x000e620008000a00 */
[-C--:B------:R-:W-:Y:S01]  /*4500*/  FFMA R59, R33, R39.reuse, R48 ;  /* 0x00000027213b7223 */ /* 0x080fe20000000030 */
[-C--:B------:R-:W-:Y:S01]  /*4510*/  FFMA R79, R31, R39.reuse, R50 ;  /* 0x000000271f4f7223 */ /* 0x080fe20000000032 */
[-C--:B--2---:R-:W-:Y:S01]  /*4520*/  FFMA R48, R32, R40.reuse, R57 ;  /* 0x0000002820307223 */ /* 0x084fe20000000039 */
[-C--:B------:R-:W-:Y:S01]  /*4530*/  FFMA R50, R30, R40.reuse, R81 ;  /* 0x000000281e327223 */ /* 0x080fe20000000051 */
[-C--:B------:R-:W-:Y:S01]  /*4540*/  FFMA R58, R29, R39.reuse, R58 ;  /* 0x000000271d3a7223 */ /* 0x080fe2000000003a */
[----:B------:R-:W-:Y:S01]  /*4550*/  FFMA R80, R27, R39, R80 ;  /* 0x000000271b507223 */ /* 0x000fe20000000050 */
[-C--:B------:R-:W-:Y:S01]  /*4560*/  FFMA R56, R28, R40.reuse, R56 ;  /* 0x000000281c387223 */ /* 0x080fe20000000038 */
[----:B------:R-:W2:Y:S01]  /*4570*/  LDS.64 R38, [R47+UR4+0xd0] ;  /* 0x0000d0042f267984 */ /* 0x000ea20008000a00 */
[----:B------:R-:W-:Y:S01]  /*4580*/  FFMA R82, R26, R40, R82 ;  /* 0x000000281a527223 */ /* 0x000fe20000000052 */
[-C--:B------:R-:W-:Y:S01]  /*4590*/  FFMA R57, R33, R41.reuse, R48 ;  /* 0x0000002921397223 */ /* 0x080fe20000000030 */
[-C--:B------:R-:W-:Y:S01]  /*45a0*/  FFMA R81, R31, R41.reuse, R50 ;  /* 0x000000291f517223 */ /* 0x080fe20000000032 */
[-C--:B---3--:R-:W-:Y:S01]  /*45b0*/  FFMA R48, R32, R24.reuse, R23 ;  /* 0x0000001820307223 */ /* 0x088fe20000000017 */
[-C--:B------:R-:W-:Y:S01]  /*45c0*/  FFMA R50, R30, R24.reuse, R83 ;  /* 0x000000181e327223 */ /* 0x080fe20000000053 */
[-C--:B------:R-:W-:Y:S01]  /*45d0*/  FFMA R22, R28, R24.reuse, R22 ;  /* 0x000000181c167223 */ /* 0x080fe20000000016 */
[----:B------:R-:W-:Y:S01]  /*45e0*/  FFMA R84, R26, R24, R84 ;  /* 0x000000181a547223 */ /* 0x000fe20000000054 */
[-C--:B------:R-:W-:Y:S01]  /*45f0*/  FFMA R56, R29, R41.reuse, R56 ;  /* 0x000000291d387223 */ /* 0x080fe20000000038 */
[----:B------:R-:W-:Y:S01]  /*4600*/  FFMA R82, R27, R41, R82 ;  /* 0x000000291b527223 */ /* 0x000fe20000000052 */
[-C--:B------:R-:W-:Y:S01]  /*4610*/  FFMA R23, R33, R25.reuse, R48 ;  /* 0x0000001921177223 */ /* 0x080fe20000000030 */
[----:B------:R-:W3:Y:S01]  /*4620*/  LDS.64 R40, [R47+UR4+0xe0] ;  /* 0x0000e0042f287984 */ /* 0x000ee20008000a00 */
[-C--:B------:R-:W-:Y:S01]  /*4630*/  FFMA R83, R31, R25.reuse, R50 ;  /* 0x000000191f537223 */ /* 0x080fe20000000032 */
[-C--:B------:R-:W-:Y:S01]  /*4640*/  FFMA R22, R29, R25.reuse, R22 ;  /* 0x000000191d167223 */ /* 0x080fe20000000016 */
[----:B------:R-:W-:Y:S01]  /*4650*/  FFMA R84, R27, R25, R84 ;  /* 0x000000191b547223 */ /* 0x000fe20000000054 */
[-C--:B----4-:R-:W-:Y:S01]  /*4660*/  FFMA R48, R32, R42.reuse, R21 ;  /* 0x0000002a20307223 */ /* 0x090fe20000000015 */
[----:B------:R-:W4:Y:S01]  /*4670*/  LDS.64 R24, [R47+UR4+0xf0] ;  /* 0x0000f0042f187984 */ /* 0x000f220008000a00 */
        /* <DEDUP_REMOVED lines=11> */
[-C--:B-1----:R-:W-:Y:S01]  /*4730*/  FFMA R34, R32, R36.reuse, R17 ;  /* 0x0000002420227223 */ /* 0x082fe20000000011 */
[C---:B------:R-:W-:Y:S01]  /*4740*/  FFMA R19, R33.reuse, R35, R42 ;  /* 0x0000002321137223 */ /* 0x040fe2000000002a */
[-C--:B------:R-:W-:Y:S01]  /*4750*/  FFMA R42, R30, R36.reuse, R89 ;  /* 0x000000241e2a7223 */ /* 0x080fe20000000059 */
[-C--:B------:R-:W-:Y:S01]  /*4760*/  FFMA R16, R28, R36.reuse, R16 ;  /* 0x000000241c107223 */ /* 0x080fe20000000010 */
[----:B------:R-:W-:Y:S01]  /*4770*/  FFMA R90, R26, R36, R90 ;  /* 0x000000241a5a7223 */ /* 0x000fe2000000005a */
[----:B------:R-:W-:Y:S01]  /*4780*/  FFMA R17, R33, R37, R34 ;  /* 0x0000002521117223 */ /* 0x000fe20000000022 */
[-C--:B------:R-:W-:Y:S01]  /*4790*/  FFMA R87, R31, R35.reuse, R48 ;  /* 0x000000231f577223 */ /* 0x080fe20000000030 */
[----:B------:R-:W-:Y:S01]  /*47a0*/  FFMA R18, R29, R35, R18 ;  /* 0x000000231d127223 */ /* 0x000fe20000000012 */
[-C--:B--2---:R-:W-:Y:S01]  /*47b0*/  FFMA R34, R32, R38.reuse, R15 ;  /* 0x0000002620227223 */ /* 0x084fe2000000000f */
[-C--:B------:R-:W-:Y:S01]  /*47c0*/  FFMA R36, R30, R38.reuse, R91 ;  /* 0x000000261e247223 */ /* 0x080fe2000000005b */
[-C--:B------:R-:W-:Y:S01]  /*47d0*/  FFMA R14, R28, R38.reuse, R14 ;  /* 0x000000261c0e7223 */ /* 0x080fe2000000000e */
[----:B------:R-:W-:Y:S01]  /*47e0*/  FFMA R92, R26, R38, R92 ;  /* 0x000000261a5c7223 */ /* 0x000fe2000000005c */
[-C--:B------:R-:W-:Y:S01]  /*47f0*/  FFMA R15, R33, R39.reuse, R34 ;  /* 0x00000027210f7223 */ /* 0x080fe20000000022 */
[----:B------:R-:W-:Y:S01]  /*4800*/  FFMA R91, R31, R39, R36 ;  /* 0x000000271f5b7223 */ /* 0x000fe20000000024 */
[----:B------:R-:W-:Y:S01]  /*4810*/  FFMA R88, R27, R35, R88 ;  /* 0x000000231b587223 */ /* 0x000fe20000000058 */
[-C--:B------:R-:W-:Y:S01]  /*4820*/  FFMA R89, R31, R37.reuse, R42 ;  /* 0x000000251f597223 */ /* 0x080fe2000000002a */
[-C--:B------:R-:W-:Y:S01]  /*4830*/  FFMA R16, R29, R37.reuse, R16 ;  /* 0x000000251d107223 */ /* 0x080fe20000000010 */
[----:B------:R-:W-:Y:S01]  /*4840*/  FFMA R90, R27, R37, R90 ;  /* 0x000000251b5a7223 */ /* 0x000fe2000000005a */
[-C--:B------:R-:W-:Y:S01]  /*4850*/  FFMA R14, R29, R39.reuse, R14 ;  /* 0x000000271d0e7223 */ /* 0x080fe2000000000e */
[-C--:B---3--:R-:W-:Y:S01]  /*4860*/  FFMA R34, R32, R40.reuse, R13 ;  /* 0x0000002820227223 */ /* 0x088fe2000000000d */
[-C--:B------:R-:W-:Y:S01]  /*4870*/  FFMA R36, R30, R40.reuse, R93 ;  /* 0x000000281e247223 */ /* 0x080fe2000000005d */
[-C--:B------:R-:W-:Y:S01]  /*4880*/  FFMA R12, R28, R40.reuse, R12 ;  /* 0x000000281c0c7223 */ /* 0x080fe2000000000c */
[----:B------:R-:W-:Y:S01]  /*4890*/  FFMA R94, R26, R40, R94 ;  /* 0x000000281a5e7223 */ /* 0x000fe2000000005e */
[----:B------:R-:W-:Y:S01]  /*48a0*/  FFMA R92, R27, R39, R92 ;  /* 0x000000271b5c7223 */ /* 0x000fe2000000005c */
[-C--:B----4-:R-:W-:Y:S01]  /*48b0*/  FFMA R32, R32, R24.reuse, R11 ;  /* 0x0000001820207223 */ /* 0x090fe2000000000b */
        /* <DEDUP_REMOVED lines=10> */
[----:B------:R-:W-:-:S07]  /*4960*/  FFMA R96, R27, R25, R96 ;  /* 0x000000191b607223 */ /* 0x000fce0000000060 */
.L_x_6:
[----:B------:R-:W-:Y:S05]  /*4970*/  BSYNC.RECONVERGENT B0 ;  /* 0x0000000000007941 */ /* 0x000fea0003800200 */
.L_x_5:
[----:B------:R1:W-:Y:S01]  /*4980*/  @!P3 STG.E desc[UR8][R44.64], R73 ;  /* 0x000000492c00b986 */ /* 0x0003e2000c101908 */
[C---:B------:R-:W-:Y:S02]  /*4990*/  ISETP.GT.U32.AND P2, PT, R46.reuse, 0x3c, PT ;  /* 0x0000003c2e00780c */ /* 0x040fe40003f44070 */
[C---:B------:R-:W-:Y:S01]  /*49a0*/  ISETP.GT.U32.AND P4, PT, R46.reuse, 0x32, PT ;  /* 0x000000322e00780c */ /* 0x040fe20003f84070 */
[----:B------:R1:W-:Y:S01]  /*49b0*/  @!P3 STG.E desc[UR8][R44.64+0x100], R9 ;  /* 0x000100092c00b986 */ /* 0x0003e2000c101908 */
[C---:B------:R-:W-:Y:S02]  /*49c0*/  ISETP.GT.U32.AND P5, PT, R46.reuse, 0x31, PT ;  /* 0x000000312e00780c */ /* 0x040fe40003fa4070 */
[C---:B------:R-:W-:Y:S01]  /*49d0*/  ISETP.GT.U32.AND P6, PT, R46.reuse, 0x30, PT ;  /* 0x000000302e00780c */ /* 0x040fe20003fc4070 */
[----:B------:R1:W-:Y:S04]  /*49e0*/  @!P3 STG.E desc[UR8][R44.64+0x4], R72 ;  /* 0x000004482c00b986 */ /* 0x0003e8000c101908 */
[----:B------:R1:W-:Y:S01]  /*49f0*/  @!P3 STG.E desc[UR8][R44.64+0x104], R8 ;  /* 0x000104082c00b986 */ /* 0x0003e2000c101908 */
[----:B------:R-:W-:-:S03]  /*4a00*/  ISETP.GT.U32.AND P3, PT, R46, 0x3b, PT ;  /* 0x0000003b2e00780c */ /* 0x000fc60003f64070 */
[----:B------:R1:W-:Y:S04]  /*4a10*/  @!P1 STG.E desc[UR8][R44.64+0x2400], R71 ;  /* 0x002400472c009986 */ /* 0x0003e8000c101908 */
[----:B------:R1:W-:Y:S04]  /*4a20*/  @!P1 STG.E desc[UR8][R44.64+0x2500], R7 ;  /* 0x002500072c009986 */ /* 0x0003e8000c101908 */
        /* <DEDUP_REMOVED lines=61> */
[----:B------:R1:W-:Y:S01]  /*4e00*/  @!P5 STG.E desc[UR8][R44.64+0x1f904], R94 ;  /* 0x01f9045e2c00d986 */ /* 0x0003e2000c101908 */
[----:B------:R-:W-:Y:S05]  /*4e10*/  @P6 EXIT ;  /* 0x000000000000694d */ /* 0x000fea0003800000 */
[----:B------:R-:W-:Y:S04]  /*4e20*/  STG.E desc[UR8][R44.64+0x21c00], R11 ;  /* 0x021c000b2c007986 */ /* 0x000fe8000c101908 */
[----:B------:R-:W-:Y:S04]  /*4e30*/  STG.E desc[UR8][R44.64+0x21d00], R95 ;  /* 0x021d005f2c007986 */ /* 0x000fe8000c101908 */
[----:B------:R-:W-:Y:S04]  /*4e40*/  STG.E desc[UR8][R44.64+0x21c04], R10 ;  /* 0x021c040a2c007986 */ /* 0x000fe8000c101908 */
[----:B------:R-:W-:Y:S01]  /*4e50*/  STG.E desc[UR8][R44.64+0x21d04], R96 ;  /* 0x021d04602c007986 */ /* 0x000fe2000c101908 */
[----:B------:R-:W-:Y:S05]  /*4e60*/  EXIT ;  /* 0x000000000000794d */ /* 0x000fea0003800000 */
.L_x_7:
[----:B------:R-:W-:-:S00]  /*4e70*/  BRA `(.L_x_7) ;  /* 0xfffffffc00fc7947 */ /* 0x000fc0000383ffff */
[----:B------:R-:W-:-:S00]  /*4e80*/  NOP ;  /* 0x0000000000007918 */ /* 0x000fc00000000000 */
[----:B------:R-:W-:-:S00]  /*4e90*/  NOP ;  /* 0x0000000000007918 */ /* 0x000fc00000000000 */
[----:B------:R-:W-:-:S00]  /*4ea0*/  NOP ;  /* 0x0000000000007918 */ /* 0x000fc00000000000 */
[----:B------:R-:W-:-:S00]  /*4eb0*/  NOP ;  /* 0x0000000000007918 */ /* 0x000fc00000000000 */
[----:B------:R-:W-:-:S00]  /*4ec0*/  NOP ;  /* 0x0000000000007918 */ /* 0x000fc00000000000 */
[----:B------:R-:W-:-:S00]  /*4ed0*/  NOP ;  /* 0x0000000000007918 */ /* 0x000fc00000000000 */
[----:B------:R-:W-:-:S00]  /*4ee0*/  NOP ;  /* 0x0000000000007918 */ /* 0x000fc00000000000 */
[----:B------:R-:W-:-:S00]  /*4ef0*/  NOP ;  /* 0x0000000000007918 */ /* 0x000fc00000000000 */
.L_x_8:


//--------------------- .nv.shared.default_function_kernel0 --------------------------
	.section	.nv.shared.default_function_kernel0,"aw",@nobits
	.sectionflags	@""
	.align	4
.nv.shared.default_function_kernel0:
	.zero		5120


//--------------------- .nv.shared.reserved.0     --------------------------
	.section	.nv.shared.reserved.0,"aw",@nobits
	.weak		__nv_reservedSMEM_offset_0_alias
	.size		__nv_reservedSMEM_offset_0_alias, 0, 64
	.other		__nv_reservedSMEM_offset_0_alias,@"STO_CUDA_RESERVED_SHARED STV_DEFAULT"
__nv_reservedSMEM_offset_0_alias:
	.zero		0
	.zero		64


//--------------------- .nv.constant0.default_function_kernel0 --------------------------
	.section	.nv.constant0.default_function_kernel0,"a",@progbits
	.sectionflags	@""
	.align	4
.nv.constant0.default_function_kernel0:
	.zero		920


//--------------------- SYMBOLS --------------------------

	.type		.nv.reservedSmem.offset0,@object
	.size		.nv.reservedSmem.offset0,0x4
	.type		.nv.reservedSmem.cap,@object
	.size		.nv.reservedSmem.cap,0x4
